	.target	sm_90a

	.elftype	@"ET_EXEC"


//--------------------- .note.nv.tkinfo           --------------------------
	.section	.note.nv.tkinfo,"",@"SHT_NOTE"
	.sectionflags	@"SHF_NOTE_NV_TKINFO"
	.tkinfo
        /*0018*/ 	.word	0x00000002
        /*0030*/ 	.string	""
        /*0030*/ 	.string	"ptxas"
        /*0030*/ 	.string	"Cuda compilation tools, release 13.0, V13.0.88"
        /*0030*/ 	.string	"Build cuda_13.0.r13.0/compiler.36424714_0"
        /*0030*/ 	.string	"-v  -suppress-debug-info  -lineinfo  -arch sm_90a "



//--------------------- .note.nv.cuinfo           --------------------------
	.section	.note.nv.cuinfo,"",@"SHT_NOTE"
	.sectionflags	@"SHF_NOTE_NV_CUINFO"
        /*0018*/ 	.short	0x0002
        /*001a*/ 	.short	0x005a
        /*001c*/ 	.short	0x0082
	.zero		2


//--------------------- .nv.info                  --------------------------
	.section	.nv.info,"",@"SHT_CUDA_INFO"
	.align	4


	//----- nvinfo : EIATTR_REGCOUNT
	.align		4
        /*0000*/ 	.byte	0x04, 0x2f
        /*0002*/ 	.short	(.L_1 - .L_0)
	.align		4
.L_0:
        /*0004*/ 	.word	index@(matmul_kernel)
        /*0008*/ 	.word	0x000000d1


	//----- nvinfo : EIATTR_FRAME_SIZE
	.align		4
.L_1:
        /*000c*/ 	.byte	0x04, 0x11
        /*000e*/ 	.short	(.L_3 - .L_2)
	.align		4
.L_2:
        /*0010*/ 	.word	index@(matmul_kernel)
        /*0014*/ 	.word	0x00000000


	//----- nvinfo : EIATTR_MIN_STACK_SIZE
	.align		4
.L_3:
        /*0018*/ 	.byte	0x04, 0x12
        /*001a*/ 	.short	(.L_5 - .L_4)
	.align		4
.L_4:
        /*001c*/ 	.word	index@(matmul_kernel)
        /*0020*/ 	.word	0x00000000
.L_5:


//--------------------- .nv.compat                --------------------------
	.section	.nv.compat,"",@"SHT_CUDA_COMPAT_INFO"
	.align	4
        /*0000*/ 	.byte	0x02, 0x09, 0x01, 0x00, 0x02, 0x02, 0x04, 0x00, 0x02, 0x05, 0x05, 0x00, 0x03, 0x07, 0x01, 0x01
        /*0010*/ 	.byte	0x02, 0x03, 0x00, 0x00, 0x02, 0x06, 0x01, 0x00, 0x04, 0x0b, 0x08, 0x00, 0x00, 0x00, 0x00, 0x00
        /*0020*/ 	.byte	0x00, 0x00, 0x00, 0x00


//--------------------- .nv.info.matmul_kernel    --------------------------
	.section	.nv.info.matmul_kernel,"",@"SHT_CUDA_INFO"
	.sectionflags	@""
	.align	4


	//----- nvinfo : EIATTR_CUDA_API_VERSION
	.align		4
        /*0000*/ 	.byte	0x04, 0x37
        /*0002*/ 	.short	(.L_7 - .L_6)
.L_6:
        /*0004*/ 	.word	0x00000082


	//----- nvinfo : EIATTR_KPARAM_INFO
	.align		4
.L_7:
        /*0008*/ 	.byte	0x04, 0x17
        /*000a*/ 	.short	(.L_9 - .L_8)
.L_8:
        /*000c*/ 	.word	0x00000000
        /*0010*/ 	.short	0x000d
        /*0012*/ 	.short	0x0048
        /*0014*/ 	.byte	0x00, 0xf4, 0x21, 0x00


	//----- nvinfo : EIATTR_KPARAM_INFO
	.align		4
.L_9:
        /*0018*/ 	.byte	0x04, 0x17
        /*001a*/ 	.short	(.L_11 - .L_10)
.L_10:
        /*001c*/ 	.word	0x00000000
        /*0020*/ 	.short	0x000c
        /*0022*/ 	.short	0x0040
        /*0024*/ 	.byte	0x00, 0xf4, 0x21, 0x00


	//----- nvinfo : EIATTR_KPARAM_INFO
	.align		4
.L_11:
        /*0028*/ 	.byte	0x04, 0x17
        /*002a*/ 	.short	(.L_13 - .L_12)
.L_12:
        /*002c*/ 	.word	0x00000000
        /*0030*/ 	.short	0x000b
        /*0032*/ 	.short	0x0038
        /*0034*/ 	.byte	0x00, 0xf0, 0x11, 0x00


	//----- nvinfo : EIATTR_KPARAM_INFO
	.align		4
.L_13:
        /*0038*/ 	.byte	0x04, 0x17
        /*003a*/ 	.short	(.L_15 - .L_14)
.L_14:
        /*003c*/ 	.word	0x00000000
        /*0040*/ 	.short	0x000a
        /*0042*/ 	.short	0x0034
        /*0044*/ 	.byte	0x00, 0xf0, 0x11, 0x00


	//----- nvinfo : EIATTR_KPARAM_INFO
	.align		4
.L_15:
        /*0048*/ 	.byte	0x04, 0x17
        /*004a*/ 	.short	(.L_17 - .L_16)
.L_16:
        /*004c*/ 	.word	0x00000000
        /*0050*/ 	.short	0x0009
        /*0052*/ 	.short	0x0030
        /*0054*/ 	.byte	0x00, 0xf0, 0x11, 0x00


	//----- nvinfo : EIATTR_KPARAM_INFO
	.align		4
.L_17:
        /*0058*/ 	.byte	0x04, 0x17
        /*005a*/ 	.short	(.L_19 - .L_18)
.L_18:
        /*005c*/ 	.word	0x00000000
        /*0060*/ 	.short	0x0008
        /*0062*/ 	.short	0x002c
        /*0064*/ 	.byte	0x00, 0xf0, 0x11, 0x00


	//----- nvinfo : EIATTR_KPARAM_INFO
	.align		4
.L_19:
        /*0068*/ 	.byte	0x04, 0x17
        /*006a*/ 	.short	(.L_21 - .L_20)
.L_20:
        /*006c*/ 	.word	0x00000000
        /*0070*/ 	.short	0x0007
        /*0072*/ 	.short	0x0028
        /*0074*/ 	.byte	0x00, 0xf0, 0x11, 0x00


	//----- nvinfo : EIATTR_KPARAM_INFO
	.align		4
.L_21:
        /*0078*/ 	.byte	0x04, 0x17
        /*007a*/ 	.short	(.L_23 - .L_22)
.L_22:
        /*007c*/ 	.word	0x00000000
        /*0080*/ 	.short	0x0006
        /*0082*/ 	.short	0x0024
        /*0084*/ 	.byte	0x00, 0xf0, 0x11, 0x00


	//----- nvinfo : EIATTR_KPARAM_INFO
	.align		4
.L_23:
        /*0088*/ 	.byte	0x04, 0x17
        /*008a*/ 	.short	(.L_25 - .L_24)
.L_24:
        /*008c*/ 	.word	0x00000000
        /*0090*/ 	.short	0x0005
        /*0092*/ 	.short	0x0020
        /*0094*/ 	.byte	0x00, 0xf0, 0x11, 0x00


	//----- nvinfo : EIATTR_KPARAM_INFO
	.align		4
.L_25:
        /*0098*/ 	.byte	0x04, 0x17
        /*009a*/ 	.short	(.L_27 - .L_26)
.L_26:
        /*009c*/ 	.word	0x00000000
        /*00a0*/ 	.short	0x0004
        /*00a2*/ 	.short	0x001c
        /*00a4*/ 	.byte	0x00, 0xf0, 0x11, 0x00


	//----- nvinfo : EIATTR_KPARAM_INFO
	.align		4
.L_27:
        /*00a8*/ 	.byte	0x04, 0x17
        /*00aa*/ 	.short	(.L_29 - .L_28)
.L_28:
        /*00ac*/ 	.word	0x00000000
        /*00b0*/ 	.short	0x0003
        /*00b2*/ 	.short	0x0018
        /*00b4*/ 	.byte	0x00, 0xf0, 0x11, 0x00


	//----- nvinfo : EIATTR_KPARAM_INFO
	.align		4
.L_29:
        /*00b8*/ 	.byte	0x04, 0x17
        /*00ba*/ 	.short	(.L_31 - .L_30)
.L_30:
        /*00bc*/ 	.word	0x00000000
        /*00c0*/ 	.short	0x0002
        /*00c2*/ 	.short	0x0010
        /*00c4*/ 	.byte	0x00, 0xf4, 0x21, 0x00


	//----- nvinfo : EIATTR_KPARAM_INFO
	.align		4
.L_31:
        /*00c8*/ 	.byte	0x04, 0x17
        /*00ca*/ 	.short	(.L_33 - .L_32)
.L_32:
        /*00cc*/ 	.word	0x00000000
        /*00d0*/ 	.short	0x0001
        /*00d2*/ 	.short	0x0008
        /*00d4*/ 	.byte	0x00, 0xf4, 0x21, 0x00


	//----- nvinfo : EIATTR_KPARAM_INFO
	.align		4
.L_33:
        /*00d8*/ 	.byte	0x04, 0x17
        /*00da*/ 	.short	(.L_35 - .L_34)
.L_34:
        /*00dc*/ 	.word	0x00000000
        /*00e0*/ 	.short	0x0000
        /*00e2*/ 	.short	0x0000
        /*00e4*/ 	.byte	0x00, 0xf4, 0x21, 0x00


	//----- nvinfo : EIATTR_SPARSE_MMA_MASK
	.align		4
.L_35:
        /*00e8*/ 	.byte	0x03, 0x50
        /*00ea*/ 	.short	0x0000


	//----- nvinfo : EIATTR_MAXREG_COUNT
	.align		4
        /*00ec*/ 	.byte	0x03, 0x1b
        /*00ee*/ 	.short	0x00ff


	//----- nvinfo : EIATTR_NUM_BARRIERS
	.align		4
        /*00f0*/ 	.byte	0x02, 0x4c
        /*00f2*/ 	.byte	0x01
	.zero		1


	//----- nvinfo : EIATTR_MERCURY_ISA_VERSION
	.align		4
        /*00f4*/ 	.byte	0x03, 0x5f
        /*00f6*/ 	.short	0x0101


	//----- nvinfo : EIATTR_EXIT_INSTR_OFFSETS
	.align		4
        /*00f8*/ 	.byte	0x04, 0x1c
        /*00fa*/ 	.short	(.L_37 - .L_36)


	//   ....[0]....
.L_36:
        /*00fc*/ 	.word	0x00005600


	//   ....[1]....
        /*0100*/ 	.word	0x00005620


	//----- nvinfo : EIATTR_REQNTID
	.align		4
.L_37:
        /*0104*/ 	.byte	0x04, 0x10
        /*0106*/ 	.short	(.L_39 - .L_38)
.L_38:
        /*0108*/ 	.word	0x00000080
        /*010c*/ 	.word	0x00000001
        /*0110*/ 	.word	0x00000001


	//----- nvinfo : EIATTR_CBANK_PARAM_SIZE
	.align		4
.L_39:
        /*0114*/ 	.byte	0x03, 0x19
        /*0116*/ 	.short	0x0050


	//----- nvinfo : EIATTR_PARAM_CBANK
	.align		4
        /*0118*/ 	.byte	0x04, 0x0a
        /*011a*/ 	.short	(.L_41 - .L_40)
	.align		4
.L_40:
        /*011c*/ 	.word	index@(.nv.constant0.matmul_kernel)
        /*0120*/ 	.short	0x0210
        /*0122*/ 	.short	0x0050


	//----- nvinfo : EIATTR_SW_WAR
	.align		4
.L_41:
        /*0124*/ 	.byte	0x04, 0x36
        /*0126*/ 	.short	(.L_43 - .L_42)
.L_42:
        /*0128*/ 	.word	0x00000008
.L_43:


//--------------------- .nv.callgraph             --------------------------
	.section	.nv.callgraph,"",@"SHT_CUDA_CALLGRAPH"
	.align	4
	.sectionentsize	8
	.align		4
        /*0000*/ 	.word	0x00000000
	.align		4
        /*0004*/ 	.word	0xffffffff
	.align		4
        /*0008*/ 	.word	0x00000000
	.align		4
        /*000c*/ 	.word	0xfffffffe
	.align		4
        /*0010*/ 	.word	0x00000000
	.align		4
        /*0014*/ 	.word	0xfffffffd
	.align		4
        /*0018*/ 	.word	0x00000000
	.align		4
        /*001c*/ 	.word	0xfffffffc


//--------------------- .text.matmul_kernel       --------------------------
	.section	.text.matmul_kernel,"ax",@progbits
	.align	128
        .global         matmul_kernel
        .type           matmul_kernel,@function
        .size           matmul_kernel,(.L_x_4 - matmul_kernel)
        .other          matmul_kernel,@"STO_CUDA_ENTRY STV_DEFAULT"
matmul_kernel:
.text.matmul_kernel:
[----:B------:R-:W-:Y:S08]  /*0000*/  LDC R1, c[0x0][0x28] ;  /* 0x00000a00ff017b82 */ /* 0x000ff00000000800 */
[----:B------:R-:W0:Y:S01]  /*0010*/  LDC.64 R24, c[0x0][0x228] ;  /* 0x00008a00ff187b82 */ /* 0x000e220000000a00 */
[----:B------:R-:W1:Y:S01]  /*0020*/  S2R R5, SR_CTAID.X ;  /* 0x0000000000057919 */ /* 0x000e620000002500 */
[----:B------:R-:W-:Y:S01]  /*0030*/  ULDC UR5, c[0x0][0x230] ;  /* 0x00008c0000057ab9 */ /* 0x000fe20000000800 */
[----:B------:R-:W-:Y:S01]  /*0040*/  UMOV UR4, 0x400 ;  /* 0x0000040000047882 */ /* 0x000fe20000000000 */
[----:B------:R-:W-:Y:S01]  /*0050*/  IMAD.U32 R132, RZ, RZ, UR5 ;  /* 0x00000005ff847e24 */ /* 0x000fe2000f8e00ff */
[----:B------:R-:W2:Y:S01]  /*0060*/  S2R R57, SR_TID.X ;  /* 0x0000000000397919 */ /* 0x000ea20000002100 */
[----:B------:R-:W-:-:S02]  /*0070*/  ULDC.64 UR14, c[0x0][0x208] ;  /* 0x00008200000e7ab9 */ /* 0x000fc40000000a00 */
[----:B------:R-:W3:Y:S01]  /*0080*/  S2UR UR12, SR_CgaCtaId ;  /* 0x00000000000c79c3 */ /* 0x000ee20000008800 */
[----:B0-----:R-:W-:-:S05]  /*0090*/  VIADD R0, R25, 0x1f ;  /* 0x0000001f19007836 */ /* 0x001fca0000000000 */
[----:B------:R-:W-:Y:S01]  /*00a0*/  SHF.R.S32.HI R3, RZ, 0x1f, R0 ;  /* 0x0000001fff037819 */ /* 0x000fe20000011400 */
[----:B---3--:R-:W-:-:S03]  /*00b0*/  ULEA UR12, UR12, UR4, 0x18 ;  /* 0x000000040c0c7291 */ /* 0x008fc6000f8ec03f */
[----:B------:R-:W-:Y:S02]  /*00c0*/  LEA.HI R3, R3, R0, RZ, 0x5 ;  /* 0x0000000003037211 */ /* 0x000fe400078f28ff */
[----:B-1----:R-:W-:Y:S02]  /*00d0*/  IABS R8, R5 ;  /* 0x0000000500087213 */ /* 0x002fe40000000000 */
[----:B------:R-:W-:Y:S02]  /*00e0*/  SHF.R.S32.HI R3, RZ, 0x5, R3 ;  /* 0x00000005ff037819 */ /* 0x000fe40000011403 */
[----:B--2---:R-:W-:-:S03]  /*00f0*/  LOP3.LUT R70, R57, 0x7f, RZ, 0xc0, !PT ;  /* 0x0000007f39467812 */ /* 0x004fc600078ec0ff */
[----:B------:R-:W-:-:S05]  /*0100*/  IMAD.SHL.U32 R4, R3, 0x8, RZ ;  /* 0x0000000803047824 */ /* 0x000fca00078e00ff */
[-C--:B------:R-:W-:Y:S02]  /*0110*/  IABS R7, R4.reuse ;  /* 0x0000000400077213 */ /* 0x080fe40000000000 */
[----:B------:R-:W-:Y:S02]  /*0120*/  IABS R10, R4 ;  /* 0x00000004000a7213 */ /* 0x000fe40000000000 */
[----:B------:R-:W0:Y:S08]  /*0130*/  I2F.RP R0, R7 ;  /* 0x0000000700007306 */ /* 0x000e300000209400 */
[----:B0-----:R-:W0:Y:S02]  /*0140*/  MUFU.RCP R0, R0 ;  /* 0x0000000000007308 */ /* 0x001e240000001000 */
[----:B0-----:R-:W-:-:S02]  /*0150*/  VIADD R2, R0, 0xffffffe ;  /* 0x0ffffffe00027836 */ /* 0x001fc40000000000 */
[----:B------:R-:W-:-:S04]  /*0160*/  IMAD.MOV R0, RZ, RZ, -R10 ;  /* 0x000000ffff007224 */ /* 0x000fc800078e0a0a */
[----:B------:R0:W1:Y:S02]  /*0170*/  F2I.FTZ.U32.TRUNC.NTZ R3, R2 ;  /* 0x0000000200037305 */ /* 0x000064000021f000 */
[----:B0-----:R-:W-:Y:S02]  /*0180*/  IMAD.MOV.U32 R2, RZ, RZ, RZ ;  /* 0x000000ffff027224 */ /* 0x001fe400078e00ff */
[----:B-1----:R-:W-:-:S04]  /*0190*/  IMAD.MOV R6, RZ, RZ, -R3 ;  /* 0x000000ffff067224 */ /* 0x002fc800078e0a03 */
[----:B------:R-:W-:Y:S02]  /*01a0*/  IMAD R9, R6, R7, RZ ;  /* 0x0000000706097224 */ /* 0x000fe400078e02ff */
[----:B------:R-:W-:Y:S02]  /*01b0*/  IMAD.MOV.U32 R6, RZ, RZ, R8 ;  /* 0x000000ffff067224 */ /* 0x000fe400078e0008 */
[----:B------:R-:W-:-:S06]  /*01c0*/  IMAD.HI.U32 R3, R3, R9, R2 ;  /* 0x0000000903037227 */ /* 0x000fcc00078e0002 */
[----:B------:R-:W-:-:S04]  /*01d0*/  IMAD.HI.U32 R3, R3, R6, RZ ;  /* 0x0000000603037227 */ /* 0x000fc800078e00ff */
[----:B------:R-:W-:-:S05]  /*01e0*/  IMAD R0, R3, R0, R6 ;  /* 0x0000000003007224 */ /* 0x000fca00078e0206 */
[----:B------:R-:W-:-:S13]  /*01f0*/  ISETP.GT.U32.AND P1, PT, R7, R0, PT ;  /* 0x000000000700720c */ /* 0x000fda0003f24070 */
[----:B------:R-:W-:Y:S02]  /*0200*/  @!P1 IMAD.IADD R0, R0, 0x1, -R7 ;  /* 0x0000000100009824 */ /* 0x000fe400078e0a07 */
[----:B------:R-:W-:Y:S01]  /*0210*/  @!P1 VIADD R3, R3, 0x1 ;  /* 0x0000000103039836 */ /* 0x000fe20000000000 */
[----:B------:R-:W-:Y:S02]  /*0220*/  ISETP.NE.AND P1, PT, R4, RZ, PT ;  /* 0x000000ff0400720c */ /* 0x000fe40003f25270 */
[----:B------:R-:W-:Y:S02]  /*0230*/  ISETP.GE.U32.AND P0, PT, R0, R7, PT ;  /* 0x000000070000720c */ /* 0x000fe40003f06070 */
[----:B------:R-:W-:-:S04]  /*0240*/  LOP3.LUT R0, R5, R4, RZ, 0x3c, !PT ;  /* 0x0000000405007212 */ /* 0x000fc800078e3cff */
[----:B------:R-:W-:Y:S01]  /*0250*/  ISETP.GE.AND P2, PT, R0, RZ, PT ;  /* 0x000000ff0000720c */ /* 0x000fe20003f46270 */
[----:B------:R-:W-:-:S06]  /*0260*/  VIADD R0, R24, 0x7f ;  /* 0x0000007f18007836 */ /* 0x000fcc0000000000 */
[----:B------:R-:W-:-:S04]  /*0270*/  @P0 VIADD R3, R3, 0x1 ;  /* 0x0000000103030836 */ /* 0x000fc80000000000 */
[----:B------:R-:W-:Y:S01]  /*0280*/  IMAD.MOV.U32 R2, RZ, RZ, R3 ;  /* 0x000000ffff027224 */ /* 0x000fe200078e0003 */
[----:B------:R-:W-:-:S03]  /*0290*/  SHF.R.S32.HI R3, RZ, 0x1f, R0 ;  /* 0x0000001fff037819 */ /* 0x000fc60000011400 */
[----:B------:R-:W-:Y:S01]  /*02a0*/  @!P2 IMAD.MOV R2, RZ, RZ, -R2 ;  /* 0x000000ffff02a224 */ /* 0x000fe200078e0a02 */
[----:B------:R-:W-:Y:S02]  /*02b0*/  @!P1 LOP3.LUT R2, RZ, R4, RZ, 0x33, !PT ;  /* 0x00000004ff029212 */ /* 0x000fe400078e33ff */
[----:B------:R-:W-:-:S03]  /*02c0*/  LEA.HI R3, R3, R0, RZ, 0x7 ;  /* 0x0000000003037211 */ /* 0x000fc600078f38ff */
[----:B------:R-:W-:Y:S02]  /*02d0*/  IMAD.SHL.U32 R73, R2, 0x8, RZ ;  /* 0x0000000802497824 */ /* 0x000fe400078e00ff */
[----:B------:R-:W-:-:S03]  /*02e0*/  IMAD.MOV R2, RZ, RZ, -R2 ;  /* 0x000000ffff027224 */ /* 0x000fc600078e0a02 */
[----:B------:R-:W-:Y:S01]  /*02f0*/  LEA.HI.SX32 R3, R3, -R73, 0x19 ;  /* 0x8000004903037211 */ /* 0x000fe200078fcaff */
[----:B------:R-:W-:-:S03]  /*0300*/  IMAD R4, R4, R2, R5 ;  /* 0x0000000204047224 */ /* 0x000fc600078e0205 */
[----:B------:R-:W-:Y:S02]  /*0310*/  VIMNMX R11, R3, 0x8, PT ;  /* 0x00000008030b7848 */ /* 0x000fe40003fe0100 */
[----:B------:R-:W-:Y:S02]  /*0320*/  IABS R9, R4 ;  /* 0x0000000400097213 */ /* 0x000fe40000000000 */
[----:B------:R-:W-:-:S04]  /*0330*/  IABS R7, R11 ;  /* 0x0000000b00077213 */ /* 0x000fc80000000000 */
[----:B------:R-:W0:Y:S08]  /*0340*/  I2F.RP R0, R7 ;  /* 0x0000000700007306 */ /* 0x000e300000209400 */
[----:B0-----:R-:W0:Y:S02]  /*0350*/  MUFU.RCP R0, R0 ;  /* 0x0000000000007308 */ /* 0x001e240000001000 */
[----:B0-----:R-:W-:-:S06]  /*0360*/  VIADD R3, R0, 0xffffffe ;  /* 0x0ffffffe00037836 */ /* 0x001fcc0000000000 */
[----:B------:R-:W0:Y:S02]  /*0370*/  F2I.FTZ.U32.TRUNC.NTZ R3, R3 ;  /* 0x0000000300037305 */ /* 0x000e24000021f000 */
[----:B0-----:R-:W-:-:S04]  /*0380*/  IMAD.MOV R6, RZ, RZ, -R3 ;  /* 0x000000ffff067224 */ /* 0x001fc800078e0a03 */
[----:B------:R-:W-:Y:S01]  /*0390*/  IMAD.MOV.U32 R2, RZ, RZ, R6 ;  /* 0x000000ffff027224 */ /* 0x000fe200078e0006 */
[----:B------:R-:W-:-:S03]  /*03a0*/  IABS R6, R11 ;  /* 0x0000000b00067213 */ /* 0x000fc60000000000 */
[----:B------:R-:W-:Y:S02]  /*03b0*/  IMAD R5, R2, R7, RZ ;  /* 0x0000000702057224 */ /* 0x000fe400078e02ff */
[----:B------:R-:W-:Y:S02]  /*03c0*/  IMAD.MOV.U32 R2, RZ, RZ, RZ ;  /* 0x000000ffff027224 */ /* 0x000fe400078e00ff */
[----:B------:R-:W-:Y:S02]  /*03d0*/  IMAD.MOV R0, RZ, RZ, -R6 ;  /* 0x000000ffff007224 */ /* 0x000fe400078e0a06 */
[----:B------:R-:W-:Y:S01]  /*03e0*/  IMAD.HI.U32 R2, R3, R5, R2 ;  /* 0x0000000503027227 */ /* 0x000fe200078e0002 */
[----:B------:R-:W0:Y:S05]  /*03f0*/  LDC R6, c[0x0][0x230] ;  /* 0x00008c00ff067b82 */ /* 0x000e2a0000000800 */
[----:B------:R-:W-:-:S04]  /*0400*/  IMAD.HI.U32 R2, R2, R9, RZ ;  /* 0x0000000902027227 */ /* 0x000fc800078e00ff */
[----:B------:R-:W-:-:S05]  /*0410*/  IMAD R0, R2, R0, R9 ;  /* 0x0000000002007224 */ /* 0x000fca00078e0209 */
[----:B------:R-:W-:Y:S01]  /*0420*/  ISETP.GT.U32.AND P1, PT, R7, R0, PT ;  /* 0x000000000700720c */ /* 0x000fe20003f24070 */
[----:B0-----:R-:W-:-:S12]  /*0430*/  VIADD R6, R6, 0x3f ;  /* 0x0000003f06067836 */ /* 0x001fd80000000000 */
[----:B------:R-:W-:Y:S02]  /*0440*/  @!P1 IMAD.IADD R0, R0, 0x1, -R7 ;  /* 0x0000000100009824 */ /* 0x000fe400078e0a07 */
[----:B------:R-:W-:Y:S01]  /*0450*/  @!P1 VIADD R2, R2, 0x1 ;  /* 0x0000000102029836 */ /* 0x000fe20000000000 */
[----:B------:R-:W-:Y:S02]  /*0460*/  ISETP.NE.AND P1, PT, R11, RZ, PT ;  /* 0x000000ff0b00720c */ /* 0x000fe40003f25270 */
[----:B------:R-:W-:Y:S02]  /*0470*/  ISETP.GE.U32.AND P0, PT, R0, R7, PT ;  /* 0x000000070000720c */ /* 0x000fe40003f06070 */
[----:B------:R-:W-:-:S04]  /*0480*/  LOP3.LUT R0, R4, R11, RZ, 0x3c, !PT ;  /* 0x0000000b04007212 */ /* 0x000fc800078e3cff */
[----:B------:R-:W-:-:S07]  /*0490*/  ISETP.GE.AND P2, PT, R0, RZ, PT ;  /* 0x000000ff0000720c */ /* 0x000fce0003f46270 */
[----:B------:R-:W-:Y:S01]  /*04a0*/  @P0 VIADD R2, R2, 0x1 ;  /* 0x0000000102020836 */ /* 0x000fe20000000000 */
[----:B------:R-:W-:-:S05]  /*04b0*/  ISETP.GT.AND P0, PT, R6, 0x3f, PT ;  /* 0x0000003f0600780c */ /* 0x000fca0003f04270 */
[----:B------:R-:W-:Y:S01]  /*04c0*/  @!P2 IMAD.MOV R2, RZ, RZ, -R2 ;  /* 0x000000ffff02a224 */ /* 0x000fe200078e0a02 */
[----:B------:R-:W-:-:S05]  /*04d0*/  @!P1 LOP3.LUT R2, RZ, R11, RZ, 0x33, !PT ;  /* 0x0000000bff029212 */ /* 0x000fca00078e33ff */
[----:B------:R-:W-:Y:S02]  /*04e0*/  IMAD.MOV R0, RZ, RZ, -R2 ;  /* 0x000000ffff007224 */ /* 0x000fe400078e0a02 */
[----:B------:R-:W-:Y:S02]  /*04f0*/  IMAD.SHL.U32 R72, R2, 0x20, RZ ;  /* 0x0000002002487824 */ /* 0x000fe400078e00ff */
[----:B------:R-:W-:-:S04]  /*0500*/  IMAD R0, R11, R0, R4 ;  /* 0x000000000b007224 */ /* 0x000fc800078e0204 */
[----:B------:R-:W-:-:S04]  /*0510*/  IMAD.IADD R73, R73, 0x1, R0 ;  /* 0x0000000149497824 */ /* 0x000fc800078e0200 */
[----:B------:R-:W-:Y:S01]  /*0520*/  IMAD R73, R73, 0x80, R70 ;  /* 0x0000008049497824 */ /* 0x000fe200078e0246 */
[----:B------:R-:W-:Y:S06]  /*0530*/  @P0 BRA `(.L_x_0) ;  /* 0x0000000000480947 */ /* 0x000fec0003800000 */
[----:B------:R-:W-:Y:S01]  /*0540*/  IMAD.SHL.U32 R74, R57, 0x8, RZ ;  /* 0x00000008394a7824 */ /* 0x000fe200078e00ff */
[----:B------:R-:W-:Y:S02]  /*0550*/  CS2R R40, SRZ ;  /* 0x0000000000287805 */ /* 0x000fe4000001ff00 */
[----:B------:R-:W-:Y:S02]  /*0560*/  CS2R R42, SRZ ;  /* 0x00000000002a7805 */ /* 0x000fe4000001ff00 */
[----:B------:R-:W-:Y:S02]  /*0570*/  CS2R R44, SRZ ;  /* 0x00000000002c7805 */ /* 0x000fe4000001ff00 */
[----:B------:R-:W-:Y:S02]  /*0580*/  CS2R R46, SRZ ;  /* 0x00000000002e7805 */ /* 0x000fe4000001ff00 */
[----:B------:R-:W-:Y:S02]  /*0590*/  CS2R R48, SRZ ;  /* 0x0000000000307805 */ /* 0x000fe4000001ff00 */
[----:B------:R-:W-:-:S02]  /*05a0*/  CS2R R50, SRZ ;  /* 0x0000000000327805 */ /* 0x000fc4000001ff00 */
        /* <DEDUP_REMOVED lines=9> */
[----:B------:R-:W-:Y:S01]  /*0640*/  CS2R R38, SRZ ;  /* 0x0000000000267805 */ /* 0x000fe2000001ff00 */
[----:B------:R-:W-:Y:S06]  /*0650*/  BRA `(.L_x_1) ;  /* 0x0000003c00b07947 */ /* 0x000fec0003800000 */
.L_x_0:
[----:B------:R-:W-:Y:S01]  /*0660*/  IABS R15, R24 ;  /* 0x00000018000f7213 */ /* 0x000fe20000000000 */
[----:B------:R-:W-:Y:S01]  /*0670*/  ULDC UR4, c[0x0][0x234] ;  /* 0x00008d0000047ab9 */ /* 0x000fe20000000800 */
[----:B------:R-:W-:Y:S01]  /*0680*/  IABS R22, R25 ;  /* 0x0000001900167213 */ /* 0x000fe20000000000 */
[----:B------:R-:W-:Y:S01]  /*0690*/  ULDC.64 UR6, c[0x0][0x210] ;  /* 0x0000840000067ab9 */ /* 0x000fe20000000a00 */
[----:B------:R-:W0:Y:S01]  /*06a0*/  I2F.RP R0, R15 ;  /* 0x0000000f00007306 */ /* 0x000e220000209400 */
[----:B------:R-:W-:Y:S01]  /*06b0*/  SHF.R.U32.HI R9, RZ, 0x6, R57 ;  /* 0x00000006ff097819 */ /* 0x000fe20000011639 */
[----:B------:R-:W-:Y:S01]  /*06c0*/  ULDC.64 UR8, c[0x0][0x218] ;  /* 0x0000860000087ab9 */ /* 0x000fe20000000a00 */
[----:B------:R-:W-:Y:S01]  /*06d0*/  LEA.HI R14, R57, R72, RZ, 0x1a ;  /* 0x00000048390e7211 */ /* 0x000fe200078fd0ff */
[----:B------:R-:W1:Y:S01]  /*06e0*/  LDC R136, c[0x0][0x238] ;  /* 0x00008e00ff887b82 */ /* 0x000e620000000800 */
[----:B------:R-:W-:Y:S01]  /*06f0*/  SGXT.U32 R9, R9, 0x1 ;  /* 0x000000010909781a */ /* 0x000fe20000000000 */
[C---:B------:R-:W-:Y:S01]  /*0700*/  IMAD.SHL.U32 R74, R57.reuse, 0x8, RZ ;  /* 0x00000008394a7824 */ /* 0x040fe200078e00ff */
[----:B------:R-:W-:Y:S01]  /*0710*/  ISETP.NE.AND P6, PT, R24, RZ, PT ;  /* 0x000000ff1800720c */ /* 0x000fe20003fc5270 */
[----:B------:R-:W2:Y:S01]  /*0720*/  I2F.RP R7, R22 ;  /* 0x0000001600077306 */ /* 0x000ea20000209400 */
[----:B------:R-:W-:Y:S01]  /*0730*/  LOP3.LUT R28, R72, R9, RZ, 0xfc, !PT ;  /* 0x00000009481c7212 */ /* 0x000fe200078efcff */
[----:B------:R-:W-:Y:S01]  /*0740*/  VIADD R10, R14, 0x1e ;  /* 0x0000001e0e0a7836 */ /* 0x000fe20000000000 */
[----:B------:R-:W-:Y:S01]  /*0750*/  USHF.R.U32.HI UR13, URZ, 0x4, UR12 ;  /* 0x000000043f0d7899 */ /* 0x000fe2000801160c */
[----:B------:R-:W-:Y:S01]  /*0760*/  LOP3.LUT R147, R57, 0x3f, RZ, 0xc0, !PT ;  /* 0x0000003f39937812 */ /* 0x000fe200078ec0ff */
[----:B------:R-:W-:Y:S01]  /*0770*/  UMOV UR5, URZ ;  /* 0x0000003f00057c82 */ /* 0x000fe20008000000 */
[C---:B------:R-:W-:Y:S01]  /*0780*/  LOP3.LUT R11, R28.reuse, 0x1c, RZ, 0xfc, !PT ;  /* 0x0000001c1c0b7812 */ /* 0x040fe200078efcff */
[----:B------:R-:W-:Y:S01]  /*0790*/  USGXT.U32 UR13, UR13, 0xe ;  /* 0x0000000e0d0d789a */ /* 0x000fe20008000000 */
[----:B0-----:R-:W0:Y:S01]  /*07a0*/  MUFU.RCP R0, R0 ;  /* 0x0000000000007308 */ /* 0x001e220000001000 */
[----:B------:R-:W-:-:S02]  /*07b0*/  LOP3.LUT R32, R28, 0x14, RZ, 0xfc, !PT ;  /* 0x000000141c207812 */ /* 0x000fc400078efcff */
[----:B------:R-:W-:Y:S02]  /*07c0*/  CS2R R42, SRZ ;  /* 0x00000000002a7805 */ /* 0x000fe4000001ff00 */
[----:B------:R-:W-:Y:S02]  /*07d0*/  ISETP.GE.AND P2, PT, R11, RZ, PT ;  /* 0x000000ff0b00720c */ /* 0x000fe40003f46270 */
[----:B------:R-:W-:Y:S02]  /*07e0*/  CS2R R44, SRZ ;  /* 0x00000000002c7805 */ /* 0x000fe4000001ff00 */
[C---:B------:R-:W-:Y:S02]  /*07f0*/  LOP3.LUT R33, R28.reuse, 0x12, RZ, 0xfc, !PT ;  /* 0x000000121c217812 */ /* 0x040fe400078efcff */
[----:B------:R-:W-:Y:S02]  /*0800*/  CS2R R46, SRZ ;  /* 0x00000000002e7805 */ /* 0x000fe4000001ff00 */
[----:B------:R-:W-:Y:S01]  /*0810*/  IABS R19, R32 ;  /* 0x0000002000137213 */ /* 0x000fe20000000000 */
[----:B--2---:R-:W2:Y:S01]  /*0820*/  MUFU.RCP R7, R7 ;  /* 0x0000000700077308 */ /* 0x004ea20000001000 */
[----:B------:R-:W-:-:S02]  /*0830*/  LOP3.LUT R30, R28, 0x16, RZ, 0xfc, !PT ;  /* 0x000000161c1e7812 */ /* 0x000fc400078efcff */
[----:B------:R-:W-:Y:S02]  /*0840*/  CS2R R48, SRZ ;  /* 0x0000000000307805 */ /* 0x000fe4000001ff00 */
[----:B------:R-:W-:Y:S02]  /*0850*/  IABS R21, R33 ;  /* 0x0000002100157213 */ /* 0x000fe40000000000 */
[----:B------:R-:W-:Y:S02]  /*0860*/  CS2R R50, SRZ ;  /* 0x0000000000327805 */ /* 0x000fe4000001ff00 */
[----:B------:R-:W-:Y:S02]  /*0870*/  ISETP.GE.AND P0, PT, R10, RZ, PT ;  /* 0x000000ff0a00720c */ /* 0x000fe40003f06270 */
[----:B------:R-:W-:Y:S02]  /*0880*/  CS2R R52, SRZ ;  /* 0x0000000000347805 */ /* 0x000fe4000001ff00 */
[----:B------:R-:W-:-:S02]  /*0890*/  IABS R17, R30 ;  /* 0x0000001e00117213 */ /* 0x000fc40000000000 */
[----:B------:R-:W-:Y:S01]  /*08a0*/  CS2R R54, SRZ ;  /* 0x0000000000367805 */ /* 0x000fe2000001ff00 */
[----:B0-----:R-:W-:Y:S01]  /*08b0*/  VIADD R2, R0, 0xffffffe ;  /* 0x0ffffffe00027836 */ /* 0x001fe20000000000 */
[----:B------:R-:W-:Y:S01]  /*08c0*/  LOP3.LUT R35, R28, 0xc, RZ, 0xfc, !PT ;  /* 0x0000000c1c237812 */ /* 0x000fe200078efcff */
[----:B-1----:R-:W-:Y:S01]  /*08d0*/  IMAD R149, R136, 0x3f, RZ ;  /* 0x0000003f88957824 */ /* 0x002fe200078e02ff */
[C---:B------:R-:W-:Y:S01]  /*08e0*/  LOP3.LUT R34, R28.reuse, 0x10, RZ, 0xfc, !PT ;  /* 0x000000101c227812 */ /* 0x040fe200078efcff */
[----:B------:R0:W1:Y:S01]  /*08f0*/  F2I.FTZ.U32.TRUNC.NTZ R3, R2 ;  /* 0x0000000200037305 */ /* 0x000062000021f000 */
[----:B------:R-:W-:Y:S01]  /*0900*/  LOP3.LUT R36, R28, 0xa, RZ, 0xfc, !PT ;  /* 0x0000000a1c247812 */ /* 0x000fe200078efcff */
[----:B------:R-:W-:Y:S01]  /*0910*/  IMAD R151, R136, 0x3e, RZ ;  /* 0x0000003e88977824 */ /* 0x000fe200078e02ff */
[----:B------:R-:W-:Y:S01]  /*0920*/  LOP3.LUT R37, R28, 0x8, RZ, 0xfc, !PT ;  /* 0x000000081c257812 */ /* 0x000fe200078efcff */
[----:B--2---:R-:W-:Y:S01]  /*0930*/  VIADD R4, R7, 0xffffffe ;  /* 0x0ffffffe07047836 */ /* 0x004fe20000000000 */
[----:B------:R-:W-:Y:S01]  /*0940*/  IABS R23, R36 ;  /* 0x0000002400177213 */ /* 0x000fe20000000000 */
[----:B------:R-:W-:Y:S01]  /*0950*/  IMAD R153, R136, 0x3d, RZ ;  /* 0x0000003d88997824 */ /* 0x000fe200078e02ff */
[C---:B------:R-:W-:Y:S01]  /*0960*/  LOP3.LUT R38, R28.reuse, 0x6, RZ, 0xfc, !PT ;  /* 0x000000061c267812 */ /* 0x040fe200078efcff */
[----:B------:R2:W3:Y:S01]  /*0970*/  F2I.FTZ.U32.TRUNC.NTZ R5, R4 ;  /* 0x0000000400057305 */ /* 0x0004e2000021f000 */
[----:B0-----:R-:W-:Y:S01]  /*0980*/  IMAD.MOV.U32 R2, RZ, RZ, RZ ;  /* 0x000000ffff027224 */ /* 0x001fe200078e00ff */
[----:B------:R-:W-:Y:S01]  /*0990*/  LOP3.LUT R39, R28, 0x4, RZ, 0xfc, !PT ;  /* 0x000000041c277812 */ /* 0x000fe200078efcff */
[----:B------:R-:W-:Y:S01]  /*09a0*/  IMAD R155, R136, 0x3c, RZ ;  /* 0x0000003c889b7824 */ /* 0x000fe200078e02ff */
[----:B------:R-:W-:Y:S01]  /*09b0*/  LOP3.LUT R40, R28, 0x2, RZ, 0xfc, !PT ;  /* 0x000000021c287812 */ /* 0x000fe200078efcff */
[----:B------:R-:W-:Y:S01]  /*09c0*/  IMAD R157, R136, 0x3b, RZ ;  /* 0x0000003b889d7824 */ /* 0x000fe200078e02ff */
[----:B------:R-:W-:Y:S01]  /*09d0*/  IABS R27, R39 ;  /* 0x00000027001b7213 */ /* 0x000fe20000000000 */
[----:B-1----:R-:W-:Y:S01]  /*09e0*/  IMAD.MOV R8, RZ, RZ, -R3 ;  /* 0x000000ffff087224 */ /* 0x002fe200078e0a03 */
[----:B------:R-:W-:Y:S01]  /*09f0*/  IABS R29, R40 ;  /* 0x00000028001d7213 */ /* 0x000fe20000000000 */
[----:B--2---:R-:W-:Y:S01]  /*0a00*/  IMAD.MOV.U32 R4, RZ, RZ, RZ ;  /* 0x000000ffff047224 */ /* 0x004fe200078e00ff */
[----:B------:R-:W-:Y:S01]  /*0a10*/  IABS R31, R28 ;  /* 0x0000001c001f7213 */ /* 0x000fe20000000000 */
[----:B------:R-:W-:Y:S01]  /*0a20*/  IMAD R7, R8, R15, RZ ;  /* 0x0000000f08077224 */ /* 0x000fe200078e02ff */
[----:B------:R-:W-:Y:S01]  /*0a30*/  UMOV UR10, 0xfffffffe ;  /* 0xfffffffe000a7882 */ /* 0x000fe20000000000 */
[----:B------:R-:W-:Y:S01]  /*0a40*/  IMAD R138, R136, 0x3a, RZ ;  /* 0x0000003a888a7824 */ /* 0x000fe200078e02ff */
[----:B------:R-:W-:Y:S01]  /*0a50*/  UMOV UR11, 0x7fffffdf ;  /* 0x7fffffdf000b7882 */ /* 0x000fe20000000000 */
[----:B---3--:R-:W-:Y:S01]  /*0a60*/  IMAD.MOV R0, RZ, RZ, -R5 ;  /* 0x000000ffff007224 */ /* 0x008fe200078e0a05 */
[----:B------:R-:W-:Y:S01]  /*0a70*/  ULDC UR25, c[0x0][0x238] ;  /* 0x00008e0000197ab9 */ /* 0x000fe20000000800 */
[----:B------:R-:W-:Y:S01]  /*0a80*/  IMAD.HI.U32 R2, R3, R7, R2 ;  /* 0x0000000703027227 */ /* 0x000fe200078e0002 */
[----:B------:R-:W-:-:S03]  /*0a90*/  IABS R7, R10 ;  /* 0x0000000a00077213 */ /* 0x000fc60000000000 */
[----:B------:R-:W-:Y:S01]  /*0aa0*/  IMAD.MOV.U32 R9, RZ, RZ, R0 ;  /* 0x000000ffff097224 */ /* 0x000fe200078e0000 */
[----:B------:R-:W-:Y:S01]  /*0ab0*/  IABS R0, R73 ;  /* 0x0000004900007213 */ /* 0x000fe20000000000 */
[C---:B------:R-:W-:Y:S02]  /*0ac0*/  IMAD R140, R136.reuse, 0x39, RZ ;  /* 0x00000039888c7824 */ /* 0x040fe400078e02ff */
[----:B------:R-:W-:Y:S01]  /*0ad0*/  IMAD R3, R9, R22, RZ ;  /* 0x0000001609037224 */ /* 0x000fe200078e02ff */
[----:B------:R-:W-:Y:S01]  /*0ae0*/  IABS R9, R11 ;  /* 0x0000000b00097213 */ /* 0x000fe20000000000 */
[----:B------:R-:W-:Y:S02]  /*0af0*/  IMAD R142, R136, 0x38, RZ ;  /* 0x00000038888e7824 */ /* 0x000fe400078e02ff */
[----:B------:R-:W-:-:S04]  /*0b00*/  IMAD.HI.U32 R4, R5, R3, R4 ;  /* 0x0000000305047227 */ /* 0x000fc800078e0004 */
[----:B------:R-:W-:Y:S02]  /*0b10*/  IMAD.MOV.U32 R5, RZ, RZ, R0 ;  /* 0x000000ffff057224 */ /* 0x000fe400078e0000 */
[----:B------:R-:W-:-:S04]  /*0b20*/  IMAD.HI.U32 R0, R4, R7, RZ ;  /* 0x0000000704007227 */ /* 0x000fc800078e00ff */
[----:B------:R-:W-:-:S04]  /*0b30*/  IMAD.HI.U32 R2, R2, R5, RZ ;  /* 0x0000000502027227 */ /* 0x000fc800078e00ff */
[----:B------:R-:W-:Y:S02]  /*0b40*/  IMAD.MOV R2, RZ, RZ, -R2 ;  /* 0x000000ffff027224 */ /* 0x000fe400078e0a02 */
[----:B------:R-:W-:Y:S02]  /*0b50*/  IMAD.MOV R8, RZ, RZ, -R0 ;  /* 0x000000ffff087224 */ /* 0x000fe400078e0a00 */
[----:B------:R-:W-:Y:S01]  /*0b60*/  IMAD R0, R15, R2, R5 ;  /* 0x000000020f007224 */ /* 0x000fe200078e0205 */
[----:B------:R-:W-:Y:S01]  /*0b70*/  LOP3.LUT R5, R28, 0x1a, RZ, 0xfc, !PT ;  /* 0x0000001a1c057812 */ /* 0x000fe200078efcff */
[----:B------:R-:W-:-:S03]  /*0b80*/  IMAD.HI.U32 R3, R4, R9, RZ ;  /* 0x0000000904037227 */ /* 0x000fc600078e00ff */
[----:B------:R-:W-:Y:S01]  /*0b90*/  ISETP.GT.U32.AND P3, PT, R15, R0, PT ;  /* 0x000000000f00720c */ /* 0x000fe20003f64070 */
[----:B------:R-:W-:Y:S01]  /*0ba0*/  IMAD.MOV R3, RZ, RZ, -R3 ;  /* 0x000000ffff037224 */ /* 0x000fe200078e0a03 */
[----:B------:R-:W-:Y:S01]  /*0bb0*/  IABS R11, R5 ;  /* 0x00000005000b7213 */ /* 0x000fe20000000000 */
[C---:B------:R-:W-:Y:S01]  /*0bc0*/  IMAD R2, R22.reuse, R8, R7 ;  /* 0x0000000816027224 */ /* 0x040fe200078e0207 */
[----:B------:R-:W-:Y:S01]  /*0bd0*/  ISETP.GE.AND P5, PT, R5, RZ, PT ;  /* 0x000000ff0500720c */ /* 0x000fe20003fa6270 */
[----:B------:R-:W-:Y:S01]  /*0be0*/  IMAD R3, R22, R3, R9 ;  /* 0x0000000316037224 */ /* 0x000fe200078e0209 */
[----:B------:R-:W-:Y:S01]  /*0bf0*/  LOP3.LUT R7, R28, 0x18, RZ, 0xfc, !PT ;  /* 0x000000181c077812 */ /* 0x000fe200078efcff */
[----:B------:R-:W-:-:S03]  /*0c00*/  IMAD.HI.U32 R5, R4, R11, RZ ;  /* 0x0000000b04057227 */ /* 0x000fc600078e00ff */
[----:B------:R-:W-:Y:S01]  /*0c10*/  IABS R13, R7 ;  /* 0x00000007000d7213 */ /* 0x000fe20000000000 */
[----:B------:R-:W-:Y:S01]  /*0c20*/  IMAD.MOV R5, RZ, RZ, -R5 ;  /* 0x000000ffff057224 */ /* 0x000fe200078e0a05 */
[----:B------:R-:W-:Y:S01]  /*0c30*/  ISETP.GE.AND P1, PT, R7, RZ, PT ;  /* 0x000000ff0700720c */ /* 0x000fe20003f26270 */
[----:B------:R-:W-:Y:S01]  /*0c40*/  @!P3 IMAD.IADD R0, R0, 0x1, -R15 ;  /* 0x000000010000b824 */ /* 0x000fe200078e0a0f */
[----:B------:R-:W-:Y:S01]  /*0c50*/  ISETP.GE.AND P3, PT, R73, RZ, PT ;  /* 0x000000ff4900720c */ /* 0x000fe20003f66270 */
[----:B------:R-:W-:Y:S02]  /*0c60*/  IMAD R5, R22, R5, R11 ;  /* 0x0000000516057224 */ /* 0x000fe400078e020b */
[----:B------:R-:W-:Y:S01]  /*0c70*/  IMAD.HI.U32 R7, R4, R13, RZ ;  /* 0x0000000d04077227 */ /* 0x000fe200078e00ff */
[----:B------:R-:W-:-:S03]  /*0c80*/  ISETP.GT.U32.AND P4, PT, R15, R0, PT ;  /* 0x000000000f00720c */ /* 0x000fc60003f84070 */
[----:B------:R-:W-:Y:S02]  /*0c90*/  IMAD.MOV R7, RZ, RZ, -R7 ;  /* 0x000000ffff077224 */ /* 0x000fe400078e0a07 */
[----:B------:R-:W-:-:S04]  /*0ca0*/  IMAD.HI.U32 R9, R4, R19, RZ ;  /* 0x0000001304097227 */ /* 0x000fc800078e00ff */
[----:B------:R-:W-:-:S04]  /*0cb0*/  IMAD.HI.U32 R10, R4, R21, RZ ;  /* 0x00000015040a7227 */ /* 0x000fc800078e00ff */
[----:B------:R-:W-:Y:S01]  /*0cc0*/  @!P4 IMAD.IADD R0, R0, 0x1, -R15 ;  /* 0x000000010000c824 */ /* 0x000fe200078e0a0f */
[C---:B------:R-:W-:Y:S01]  /*0cd0*/  ISETP.GT.U32.AND P4, PT, R22.reuse, R2, PT ;  /* 0x000000021600720c */ /* 0x040fe20003f84070 */
[C---:B------:R-:W-:Y:S02]  /*0ce0*/  IMAD R7, R22.reuse, R7, R13 ;  /* 0x0000000716077224 */ /* 0x040fe400078e020d */
[----:B------:R-:W-:Y:S01]  /*0cf0*/  @!P3 IMAD.MOV R0, RZ, RZ, -R0 ;  /* 0x000000ffff00b224 */ /* 0x000fe200078e0a00 */
[----:B------:R-:W-:Y:S01]  /*0d00*/  ISETP.GT.U32.AND P3, PT, R22, R3, PT ;  /* 0x000000031600720c */ /* 0x000fe20003f64070 */
[----:B------:R-:W-:Y:S01]  /*0d10*/  IMAD.MOV R11, RZ, RZ, -R9 ;  /* 0x000000ffff0b7224 */ /* 0x000fe200078e0a09 */
[----:B------:R-:W-:Y:S01]  /*0d20*/  @!P6 LOP3.LUT R0, RZ, R24, RZ, 0x33, !PT ;  /* 0x00000018ff00e212 */ /* 0x000fe200078e33ff */
[----:B------:R-:W-:Y:S02]  /*0d30*/  VIADD R13, R14, 0xe ;  /* 0x0000000e0e0d7836 */ /* 0x000fe40000000000 */
[----:B------:R-:W-:-:S04]  /*0d40*/  IMAD.HI.U32 R8, R4, R17, RZ ;  /* 0x0000001104087227 */ /* 0x000fc800078e00ff */
[----:B------:R-:W-:Y:S02]  /*0d50*/  @!P4 IMAD.IADD R2, R2, 0x1, -R22 ;  /* 0x000000010202c824 */ /* 0x000fe400078e0a16 */
[----:B------:R-:W-:Y:S02]  /*0d60*/  IMAD.MOV R12, RZ, RZ, -R10 ;  /* 0x000000ffff0c7224 */ /* 0x000fe400078e0a0a */
[----:B------:R-:W-:Y:S01]  /*0d70*/  @!P3 IMAD.IADD R3, R3, 0x1, -R22 ;  /* 0x000000010303b824 */ /* 0x000fe200078e0a16 */
[C---:B------:R-:W-:Y:S01]  /*0d80*/  ISETP.GT.U32.AND P4, PT, R22.reuse, R2, PT ;  /* 0x000000021600720c */ /* 0x040fe20003f84070 */
[C---:B------:R-:W-:Y:S01]  /*0d90*/  IMAD R10, R22.reuse, R11, R19 ;  /* 0x0000000b160a7224 */ /* 0x040fe200078e0213 */
[C---:B------:R-:W-:Y:S01]  /*0da0*/  ISETP.GT.U32.AND P3, PT, R22.reuse, R5, PT ;  /* 0x000000051600720c */ /* 0x040fe20003f64070 */
[----:B------:R-:W-:Y:S01]  /*0db0*/  IMAD.MOV R8, RZ, RZ, -R8 ;  /* 0x000000ffff087224 */ /* 0x000fe200078e0a08 */
[C---:B------:R-:W-:Y:S01]  /*0dc0*/  ISETP.GT.U32.AND P6, PT, R22.reuse, R3, PT ;  /* 0x000000031600720c */ /* 0x040fe20003fc4070 */
[C---:B------:R-:W-:Y:S01]  /*0dd0*/  IMAD R11, R22.reuse, R12, R21 ;  /* 0x0000000c160b7224 */ /* 0x040fe200078e0215 */
[----:B------:R-:W-:Y:S01]  /*0de0*/  IABS R19, R13 ;  /* 0x0000000d00137213 */ /* 0x000fe20000000000 */
[----:B------:R-:W-:Y:S01]  /*0df0*/  IMAD R9, R22, R8, R17 ;  /* 0x0000000816097224 */ /* 0x000fe200078e0211 */
[----:B------:R-:W-:Y:S01]  /*0e00*/  IABS R21, R35 ;  /* 0x0000002300157213 */ /* 0x000fe20000000000 */
[----:B------:R-:W-:Y:S01]  /*0e10*/  IMAD.HI.U32 R15, R4, R23, RZ ;  /* 0x00000017040f7227 */ /* 0x000fe200078e00ff */
[----:B------:R-:W-:-:S03]  /*0e20*/  IABS R17, R34 ;  /* 0x0000002200117213 */ /* 0x000fc60000000000 */
[--C-:B------:R-:W-:Y:S01]  /*0e30*/  @!P4 IMAD.IADD R2, R2, 0x1, -R22.reuse ;  /* 0x000000010202c824 */ /* 0x100fe200078e0a16 */
[C---:B------:R-:W-:Y:S01]  /*0e40*/  ISETP.GT.U32.AND P4, PT, R22.reuse, R7, PT ;  /* 0x000000071600720c */ /* 0x040fe20003f84070 */
[----:B------:R-:W-:Y:S01]  /*0e50*/  @!P3 IMAD.IADD R5, R5, 0x1, -R22 ;  /* 0x000000010505b824 */ /* 0x000fe200078e0a16 */
[----:B------:R-:W-:Y:S01]  /*0e60*/  ISETP.GT.U32.AND P3, PT, R22, R10, PT ;  /* 0x0000000a1600720c */ /* 0x000fe20003f64070 */
[----:B------:R-:W-:-:S04]  /*0e70*/  IMAD.HI.U32 R12, R4, R19, RZ ;  /* 0x00000013040c7227 */ /* 0x000fc800078e00ff */
[----:B------:R-:W-:-:S04]  /*0e80*/  IMAD.HI.U32 R14, R4, R21, RZ ;  /* 0x00000015040e7227 */ /* 0x000fc800078e00ff */
[----:B------:R-:W-:Y:S02]  /*0e90*/  IMAD.MOV R16, RZ, RZ, -R12 ;  /* 0x000000ffff107224 */ /* 0x000fe400078e0a0c */
[----:B------:R-:W-:Y:S01]  /*0ea0*/  @!P6 IMAD.IADD R3, R3, 0x1, -R22 ;  /* 0x000000010303e824 */ /* 0x000fe200078e0a16 */
[----:B------:R-:W-:Y:S01]  /*0eb0*/  ISETP.GT.U32.AND P6, PT, R22, R9, PT ;  /* 0x000000091600720c */ /* 0x000fe20003fc4070 */
[----:B------:R-:W-:-:S04]  /*0ec0*/  IMAD.HI.U32 R8, R4, R17, RZ ;  /* 0x0000001104087227 */ /* 0x000fc800078e00ff */
[----:B------:R-:W-:Y:S02]  /*0ed0*/  IMAD.MOV R18, RZ, RZ, -R14 ;  /* 0x000000ffff127224 */ /* 0x000fe400078e0a0e */
[C---:B------:R-:W-:Y:S02]  /*0ee0*/  IMAD R14, R22.reuse, R16, R19 ;  /* 0x00000010160e7224 */ /* 0x040fe400078e0213 */
[----:B------:R-:W-:Y:S02]  /*0ef0*/  IMAD.MOV R8, RZ, RZ, -R8 ;  /* 0x000000ffff087224 */ /* 0x000fe400078e0a08 */
[--C-:B------:R-:W-:Y:S01]  /*0f00*/  @!P4 IMAD.IADD R7, R7, 0x1, -R22.reuse ;  /* 0x000000010707c824 */ /* 0x100fe200078e0a16 */
[----:B------:R-:W-:Y:S01]  /*0f10*/  ISETP.GT.U32.AND P4, PT, R22, R11, PT ;  /* 0x0000000b1600720c */ /* 0x000fe20003f84070 */
[----:B------:R-:W-:Y:S01]  /*0f20*/  @!P3 IMAD.IADD R10, R10, 0x1, -R22 ;  /* 0x000000010a0ab824 */ /* 0x000fe200078e0a16 */
[C---:B------:R-:W-:Y:S01]  /*0f30*/  ISETP.GT.U32.AND P3, PT, R22.reuse, R14, PT ;  /* 0x0000000e1600720c */ /* 0x040fe20003f64070 */
[----:B------:R-:W-:-:S02]  /*0f40*/  IMAD R12, R22, R8, R17 ;  /* 0x00000008160c7224 */ /* 0x000fc400078e0211 */
[--C-:B------:R-:W-:Y:S02]  /*0f50*/  @!P6 IMAD.IADD R9, R9, 0x1, -R22.reuse ;  /* 0x000000010909e824 */ /* 0x100fe400078e0a16 */
[----:B------:R-:W-:Y:S01]  /*0f60*/  IMAD.MOV R20, RZ, RZ, -R15 ;  /* 0x000000ffff147224 */ /* 0x000fe200078e0a0f */
[C---:B------:R-:W-:Y:S01]  /*0f70*/  ISETP.GT.U32.AND P6, PT, R22.reuse, R12, PT ;  /* 0x0000000c1600720c */ /* 0x040fe20003fc4070 */
[C---:B------:R-:W-:Y:S01]  /*0f80*/  IMAD R15, R22.reuse, R18, R21 ;  /* 0x00000012160f7224 */ /* 0x040fe200078e0215 */
[----:B------:R-:W-:Y:S01]  /*0f90*/  IABS R21, R37 ;  /* 0x0000002500157213 */ /* 0x000fe20000000000 */
[C---:B------:R-:W-:Y:S01]  /*0fa0*/  IMAD R16, R22.reuse, R20, R23 ;  /* 0x0000001416107224 */ /* 0x040fe200078e0217 */
[----:B------:R-:W-:Y:S01]  /*0fb0*/  IABS R23, R38 ;  /* 0x0000002600177213 */ /* 0x000fe20000000000 */
[--C-:B------:R-:W-:Y:S01]  /*0fc0*/  @!P4 IMAD.IADD R11, R11, 0x1, -R22.reuse ;  /* 0x000000010b0bc824 */ /* 0x100fe200078e0a16 */
[----:B------:R-:W-:Y:S01]  /*0fd0*/  ISETP.GT.U32.AND P4, PT, R22, R15, PT ;  /* 0x0000000f1600720c */ /* 0x000fe20003f84070 */
[----:B------:R-:W-:Y:S01]  /*0fe0*/  @!P3 IMAD.IADD R14, R14, 0x1, -R22 ;  /* 0x000000010e0eb824 */ /* 0x000fe200078e0a16 */
[----:B------:R-:W-:Y:S01]  /*0ff0*/  ISETP.GT.U32.AND P3, PT, R22, R7, PT ;  /* 0x000000071600720c */ /* 0x000fe20003f64070 */
[----:B------:R-:W-:-:S04]  /*1000*/  IMAD.HI.U32 R8, R4, R21, RZ ;  /* 0x0000001504087227 */ /* 0x000fc800078e00ff */
[----:B------:R-:W-:Y:S01]  /*1010*/  @!P6 IMAD.IADD R12, R12, 0x1, -R22 ;  /* 0x000000010c0ce824 */ /* 0x000fe200078e0a16 */
[----:B------:R-:W-:Y:S01]  /*1020*/  ISETP.GT.U32.AND P6, PT, R22, R5, PT ;  /* 0x000000051600720c */ /* 0x000fe20003fc4070 */
[----:B------:R-:W-:-:S04]  /*1030*/  IMAD.HI.U32 R17, R4, R23, RZ ;  /* 0x0000001704117227 */ /* 0x000fc800078e00ff */
[----:B------:R-:W-:-:S04]  /*1040*/  IMAD.HI.U32 R18, R4, R27, RZ ;  /* 0x0000001b04127227 */ /* 0x000fc800078e00ff */
[----:B------:R-:W-:-:S04]  /*1050*/  IMAD.HI.U32 R19, R4, R29, RZ ;  /* 0x0000001d04137227 */ /* 0x000fc800078e00ff */
[----:B------:R-:W-:Y:S02]  /*1060*/  IMAD.MOV R8, RZ, RZ, -R8 ;  /* 0x000000ffff087224 */ /* 0x000fe400078e0a08 */
[--C-:B------:R-:W-:Y:S01]  /*1070*/  @!P4 IMAD.IADD R15, R15, 0x1, -R22.reuse ;  /* 0x000000010f0fc824 */ /* 0x100fe200078e0a16 */
[C---:B------:R-:W-:Y:S01]  /*1080*/  ISETP.GT.U32.AND P4, PT, R22.reuse, R9, PT ;  /* 0x000000091600720c */ /* 0x040fe20003f84070 */
[----:B------:R-:W-:Y:S01]  /*1090*/  @!P3 IMAD.IADD R7, R7, 0x1, -R22 ;  /* 0x000000010707b824 */ /* 0x000fe200078e0a16 */
[C---:B------:R-:W-:Y:S01]  /*10a0*/  ISETP.GT.U32.AND P3, PT, R22.reuse, R10, PT ;  /* 0x0000000a1600720c */ /* 0x040fe20003f64070 */
[----:B------:R-:W-:Y:S01]  /*10b0*/  @!P0 IMAD.MOV R2, RZ, RZ, -R2 ;  /* 0x000000ffff028224 */ /* 0x000fe200078e0a02 */
[----:B------:R-:W-:Y:S01]  /*10c0*/  ISETP.GT.U32.AND P0, PT, R22, R11, PT ;  /* 0x0000000b1600720c */ /* 0x000fe20003f04070 */
[----:B------:R-:W-:-:S04]  /*10d0*/  IMAD.HI.U32 R4, R4, R31, RZ ;  /* 0x0000001f04047227 */ /* 0x000fc800078e00ff */
[----:B------:R-:W-:Y:S02]  /*10e0*/  IMAD.MOV R20, RZ, RZ, -R17 ;  /* 0x000000ffff147224 */ /* 0x000fe400078e0a11 */
[C---:B------:R-:W-:Y:S02]  /*10f0*/  IMAD R17, R22.reuse, R8, R21 ;  /* 0x0000000816117224 */ /* 0x040fe400078e0215 */
[----:B------:R-:W-:Y:S02]  /*1100*/  IMAD.MOV R21, RZ, RZ, -R4 ;  /* 0x000000ffff157224 */ /* 0x000fe400078e0a04 */
[----:B------:R-:W-:Y:S01]  /*1110*/  IMAD.MOV.U32 R4, RZ, RZ, R3 ;  /* 0x000000ffff047224 */ /* 0x000fe200078e0003 */
[----:B------:R-:W-:Y:S01]  /*1120*/  SHF.R.S32.HI R3, RZ, 0x1f, R6 ;  /* 0x0000001fff037819 */ /* 0x000fe20000011406 */
[----:B------:R-:W-:Y:S01]  /*1130*/  @!P6 IMAD.IADD R5, R5, 0x1, -R22 ;  /* 0x000000010505e824 */ /* 0x000fe200078e0a16 */
[C---:B------:R-:W-:Y:S01]  /*1140*/  ISETP.GT.U32.AND P6, PT, R22.reuse, R14, PT ;  /* 0x0000000e1600720c */ /* 0x040fe20003fc4070 */
[----:B------:R-:W-:Y:S01]  /*1150*/  IMAD.MOV R24, RZ, RZ, -R18 ;  /* 0x000000ffff187224 */ /* 0x000fe200078e0a12 */
[----:B------:R-:W-:Y:S01]  /*1160*/  LEA.HI R3, R3, R6, RZ, 0x6 ;  /* 0x0000000603037211 */ /* 0x000fe200078f30ff */
[----:B------:R-:W-:-:S02]  /*1170*/  IMAD R18, R22, R20, R23 ;  /* 0x0000001416127224 */ /* 0x000fc400078e0217 */
[----:B------:R-:W-:Y:S01]  /*1180*/  @!P2 IMAD.MOV R4, RZ, RZ, -R4 ;  /* 0x000000ffff04a224 */ /* 0x000fe200078e0a04 */
[C---:B------:R-:W-:Y:S01]  /*1190*/  ISETP.GT.U32.AND P2, PT, R22.reuse, R12, PT ;  /* 0x0000000c1600720c */ /* 0x040fe20003f44070 */
[C---:B------:R-:W-:Y:S01]  /*11a0*/  IMAD R21, R22.reuse, R21, R31 ;  /* 0x0000001516157224 */ /* 0x040fe200078e021f */
[----:B------:R-:W-:Y:S01]  /*11b0*/  SHF.R.S32.HI R108, RZ, 0x6, R3 ;  /* 0x00000006ff6c7819 */ /* 0x000fe20000011403 */
[----:B------:R-:W-:Y:S01]  /*11c0*/  IMAD.MOV.U32 R8, RZ, RZ, R5 ;  /* 0x000000ffff087224 */ /* 0x000fe200078e0005 */
[----:B------:R-:W-:Y:S01]  /*11d0*/  LOP3.LUT R5, RZ, R25, RZ, 0x33, !PT ;  /* 0x00000019ff057212 */ /* 0x000fe200078e33ff */
[----:B------:R-:W-:Y:S01]  /*11e0*/  @!P1 IMAD.MOV R7, RZ, RZ, -R7 ;  /* 0x000000ffff079224 */ /* 0x000fe200078e0a07 */
[C---:B------:R-:W-:Y:S01]  /*11f0*/  ISETP.GT.U32.AND P1, PT, R22.reuse, R16, PT ;  /* 0x000000101600720c */ /* 0x040fe20003f24070 */
[--C-:B------:R-:W-:Y:S01]  /*1200*/  @!P4 IMAD.IADD R9, R9, 0x1, -R22.reuse ;  /* 0x000000010909c824 */ /* 0x100fe200078e0a16 */
[----:B------:R-:W-:Y:S01]  /*1210*/  ISETP.GT.U32.AND P4, PT, R22, R17, PT ;  /* 0x000000111600720c */ /* 0x000fe20003f84070 */
[--C-:B------:R-:W-:Y:S01]  /*1220*/  @!P3 IMAD.IADD R10, R10, 0x1, -R22.reuse ;  /* 0x000000010a0ab824 */ /* 0x100fe200078e0a16 */
[C---:B------:R-:W-:Y:S01]  /*1230*/  ISETP.GT.U32.AND P3, PT, R22.reuse, R18, PT ;  /* 0x000000121600720c */ /* 0x040fe20003f64070 */
[----:B------:R-:W-:Y:S01]  /*1240*/  @!P0 IMAD.IADD R11, R11, 0x1, -R22 ;  /* 0x000000010b0b8824 */ /* 0x000fe200078e0a16 */
[C---:B------:R-:W-:Y:S01]  /*1250*/  ISETP.GT.U32.AND P0, PT, R22.reuse, R21, PT ;  /* 0x000000151600720c */ /* 0x040fe20003f04070 */
[----:B------:R-:W-:Y:S01]  /*1260*/  @!P5 IMAD.MOV R8, RZ, RZ, -R8 ;  /* 0x000000ffff08d224 */ /* 0x000fe200078e0a08 */
[----:B------:R-:W-:Y:S01]  /*1270*/  ISETP.GT.U32.AND P5, PT, R22, R15, PT ;  /* 0x0000000f1600720c */ /* 0x000fe20003fa4070 */
[----:B------:R-:W-:-:S02]  /*1280*/  IMAD.MOV R26, RZ, RZ, -R19 ;  /* 0x000000ffff1a7224 */ /* 0x000fc400078e0a13 */
[----:B------:R-:W-:Y:S02]  /*1290*/  IMAD R19, R22, R24, R27 ;  /* 0x0000001816137224 */ /* 0x000fe400078e021b */
[--C-:B------:R-:W-:Y:S02]  /*12a0*/  @!P2 IMAD.IADD R12, R12, 0x1, -R22.reuse ;  /* 0x000000010c0ca824 */ /* 0x100fe400078e0a16 */
[C---:B------:R-:W-:Y:S01]  /*12b0*/  IMAD R20, R22.reuse, R26, R29 ;  /* 0x0000001a16147224 */ /* 0x040fe200078e021d */
[----:B------:R-:W-:Y:S01]  /*12c0*/  ISETP.GT.U32.AND P2, PT, R22, R19, PT ;  /* 0x000000131600720c */ /* 0x000fe20003f44070 */
[--C-:B------:R-:W-:Y:S01]  /*12d0*/  @!P6 IMAD.IADD R14, R14, 0x1, -R22.reuse ;  /* 0x000000010e0ee824 */ /* 0x100fe200078e0a16 */
[----:B------:R-:W-:Y:S01]  /*12e0*/  ISETP.GE.AND P6, PT, R13, RZ, PT ;  /* 0x000000ff0d00720c */ /* 0x000fe20003fc6270 */
        /* <DEDUP_REMOVED lines=9> */
[C---:B------:R-:W-:Y:S01]  /*1380*/  ISETP.GT.U32.AND P5, PT, R22.reuse, R20, PT ;  /* 0x000000141600720c */ /* 0x040fe20003fa4070 */
[----:B------:R-:W-:Y:S01]  /*1390*/  @!P2 IMAD.IADD R19, R19, 0x1, -R22 ;  /* 0x000000011313a824 */ /* 0x000fe200078e0a16 */
[----:B------:R-:W-:Y:S01]  /*13a0*/  ISETP.GE.AND P2, PT, R35, RZ, PT ;  /* 0x000000ff2300720c */ /* 0x000fe20003f46270 */
[----:B------:R-:W-:Y:S01]  /*13b0*/  @!P6 IMAD.MOV R14, RZ, RZ, -R14 ;  /* 0x000000ffff0ee224 */ /* 0x000fe200078e0a0e */
[----:B------:R-:W-:Y:S01]  /*13c0*/  CS2R R26, SRZ ;  /* 0x00000000001a7805 */ /* 0x000fe2000001ff00 */
[----:B------:R-:W-:Y:S01]  /*13d0*/  @!P1 IMAD.MOV R9, RZ, RZ, -R9 ;  /* 0x000000ffff099224 */ /* 0x000fe200078e0a09 */
[C---:B------:R-:W-:Y:S01]  /*13e0*/  ISETP.GT.U32.AND P1, PT, R22.reuse, R16, PT ;  /* 0x000000101600720c */ /* 0x040fe20003f24070 */
[----:B------:R-:W-:Y:S01]  /*13f0*/  @!P4 IMAD.MOV R10, RZ, RZ, -R10 ;  /* 0x000000ffff0ac224 */ /* 0x000fe200078e0a0a */
[C---:B------:R-:W-:Y:S01]  /*1400*/  ISETP.GT.U32.AND P4, PT, R22.reuse, R17, PT ;  /* 0x000000111600720c */ /* 0x040fe20003f84070 */
[----:B------:R-:W-:Y:S01]  /*1410*/  @!P3 IMAD.MOV R11, RZ, RZ, -R11 ;  /* 0x000000ffff0bb224 */ /* 0x000fe200078e0a0b */
[C---:B------:R-:W-:Y:S01]  /*1420*/  ISETP.GT.U32.AND P3, PT, R22.reuse, R18, PT ;  /* 0x000000121600720c */ /* 0x040fe20003f64070 */
[----:B------:R-:W-:Y:S01]  /*1430*/  @!P0 IMAD.MOV R12, RZ, RZ, -R12 ;  /* 0x000000ffff0c8224 */ /* 0x000fe200078e0a0c */
[----:B------:R-:W-:Y:S01]  /*1440*/  ISETP.GT.U32.AND P0, PT, R22, R21, PT ;  /* 0x000000151600720c */ /* 0x000fe20003f04070 */
[--C-:B------:R-:W-:Y:S01]  /*1450*/  @!P5 IMAD.IADD R20, R20, 0x1, -R22.reuse ;  /* 0x000000011414d824 */ /* 0x100fe200078e0a16 */
[----:B------:R-:W-:Y:S01]  /*1460*/  ISETP.GT.U32.AND P6, PT, R22, R19, PT ;  /* 0x000000131600720c */ /* 0x000fe20003fc4070 */
[----:B------:R-:W-:Y:S01]  /*1470*/  @!P2 IMAD.MOV R15, RZ, RZ, -R15 ;  /* 0x000000ffff0fa224 */ /* 0x000fe200078e0a0f */
[----:B------:R-:W-:Y:S01]  /*1480*/  ISETP.GE.AND P2, PT, R28, RZ, PT ;  /* 0x000000ff1c00720c */ /* 0x000fe20003f46270 */
[----:B------:R-:W-:Y:S01]  /*1490*/  IMAD R0, R0, UR4, RZ ;  /* 0x0000000400007c24 */ /* 0x000fe2000f8e02ff */
        /* <DEDUP_REMOVED lines=11> */
[----:B------:R-:W-:Y:S01]  /*1550*/  ULDC UR4, c[0x0][0x240] ;  /* 0x0000900000047ab9 */ /* 0x000fe20000000800 */
[----:B------:R-:W-:Y:S01]  /*1560*/  @!P2 IMAD.MOV R21, RZ, RZ, -R21 ;  /* 0x000000ffff15a224 */ /* 0x000fe200078e0a15 */
[----:B------:R-:W-:Y:S01]  /*1570*/  CS2R R40, SRZ ;  /* 0x0000000000287805 */ /* 0x000fe2000001ff00 */
[----:B------:R-:W-:Y:S01]  /*1580*/  @!P5 IMAD.IADD R20, R20, 0x1, -R22 ;  /* 0x000000011414d824 */ /* 0x000fe200078e0a16 */
[----:B------:R-:W-:Y:S01]  /*1590*/  ISETP.NE.AND P5, PT, R25, RZ, PT ;  /* 0x000000ff1900720c */ /* 0x000fe20003fa5270 */
[----:B------:R-:W-:Y:S01]  /*15a0*/  @!P1 IMAD.MOV R16, RZ, RZ, -R16 ;  /* 0x000000ffff109224 */ /* 0x000fe200078e0a10 */
[----:B------:R-:W-:Y:S01]  /*15b0*/  CS2R R24, SRZ ;  /* 0x0000000000187805 */ /* 0x000fe2000001ff00 */
[----:B------:R-:W-:Y:S01]  /*15c0*/  @!P4 IMAD.MOV R17, RZ, RZ, -R17 ;  /* 0x000000ffff11c224 */ /* 0x000fe200078e0a11 */
[C---:B------:R-:W-:Y:S01]  /*15d0*/  SEL R7, R5.reuse, R7, !P5 ;  /* 0x0000000705077207 */ /* 0x040fe20006800000 */
[----:B------:R-:W-:Y:S01]  /*15e0*/  @!P3 IMAD.MOV R18, RZ, RZ, -R18 ;  /* 0x000000ffff12b224 */ /* 0x000fe200078e0a12 */
[C---:B------:R-:W-:Y:S01]  /*15f0*/  SEL R15, R5.reuse, R15, !P5 ;  /* 0x0000000f050f7207 */ /* 0x040fe20006800000 */
[----:B------:R-:W-:Y:S01]  /*1600*/  @!P0 IMAD.MOV R19, RZ, RZ, -R19 ;  /* 0x000000ffff138224 */ /* 0x000fe200078e0a13 */
[----:B------:R-:W-:Y:S01]  /*1610*/  IADD3 R134, P0, R0, UR6, RZ ;  /* 0x0000000600867c10 */ /* 0x000fe2000ff1e0ff */
[----:B------:R-:W-:Y:S01]  /*1620*/  @!P6 IMAD.MOV R20, RZ, RZ, -R20 ;  /* 0x000000ffff14e224 */ /* 0x000fe200078e0a14 */
[----:B------:R-:W-:Y:S01]  /*1630*/  SEL R2, R5, R2, !P5 ;  /* 0x0000000205027207 */ /* 0x000fe20006800000 */
[----:B------:R-:W-:Y:S01]  /*1640*/  IMAD R7, R7, UR4, RZ ;  /* 0x0000000407077c24 */ /* 0x000fe2000f8e02ff */
[----:B------:R-:W-:Y:S01]  /*1650*/  SEL R4, R5, R4, !P5 ;  /* 0x0000000405047207 */ /* 0x000fe20006800000 */
[----:B------:R-:W-:Y:S01]  /*1660*/  IMAD R15, R15, UR4, RZ ;  /* 0x000000040f0f7c24 */ /* 0x000fe2000f8e02ff */
[C---:B------:R-:W-:Y:S01]  /*1670*/  SEL R8, R5.reuse, R8, !P5 ;  /* 0x0000000805087207 */ /* 0x040fe20006800000 */
[----:B------:R-:W-:Y:S01]  /*1680*/  IMAD R2, R2, UR4, RZ ;  /* 0x0000000402027c24 */ /* 0x000fe2000f8e02ff */
[C---:B------:R-:W-:Y:S01]  /*1690*/  SEL R9, R5.reuse, R9, !P5 ;  /* 0x0000000905097207 */ /* 0x040fe20006800000 */
[----:B------:R-:W-:Y:S01]  /*16a0*/  IMAD R4, R4, UR4, RZ ;  /* 0x0000000404047c24 */ /* 0x000fe2000f8e02ff */
[C---:B------:R-:W-:Y:S01]  /*16b0*/  SEL R10, R5.reuse, R10, !P5 ;  /* 0x0000000a050a7207 */ /* 0x040fe20006800000 */
[----:B------:R-:W-:Y:S01]  /*16c0*/  IMAD R8, R8, UR4, RZ ;  /* 0x0000000408087c24 */ /* 0x000fe2000f8e02ff */
[----:B------:R-:W-:Y:S01]  /*16d0*/  SEL R11, R5, R11, !P5 ;  /* 0x0000000b050b7207 */ /* 0x000fe20006800000 */
[----:B------:R-:W-:Y:S01]  /*16e0*/  IMAD R9, R9, UR4, RZ ;  /* 0x0000000409097c24 */ /* 0x000fe2000f8e02ff */
[C---:B------:R-:W-:Y:S01]  /*16f0*/  SEL R12, R5.reuse, R12, !P5 ;  /* 0x0000000c050c7207 */ /* 0x040fe20006800000 */
        /* <DEDUP_REMOVED lines=11> */
[----:B------:R-:W-:Y:S01]  /*17b0*/  SEL R20, R5, R20, !P5 ;  /* 0x0000001405147207 */ /* 0x000fe20006800000 */
[----:B------:R-:W-:Y:S01]  /*17c0*/  IMAD R18, R18, UR4, RZ ;  /* 0x0000000412127c24 */ /* 0x000fe2000f8e02ff */
[----:B------:R-:W-:Y:S01]  /*17d0*/  LEA.HI.X.SX32 R107, R0, UR7, 0x1, P0 ;  /* 0x00000007006b7c11 */ /* 0x000fe200080f0eff */
[----:B------:R-:W-:Y:S01]  /*17e0*/  IMAD R19, R19, UR4, RZ ;  /* 0x0000000413137c24 */ /* 0x000fe2000f8e02ff */
[----:B------:R-:W-:Y:S01]  /*17f0*/  SEL R5, R5, R21, !P5 ;  /* 0x0000001505057207 */ /* 0x000fe20006800000 */
[----:B------:R-:W-:Y:S01]  /*1800*/  IMAD R20, R20, UR4, RZ ;  /* 0x0000000414147c24 */ /* 0x000fe2000f8e02ff */
[----:B------:R-:W-:Y:S01]  /*1810*/  SHF.R.S32.HI R123, RZ, 0x1f, R7 ;  /* 0x0000001fff7b7819 */ /* 0x000fe20000011407 */
[----:B------:R-:W-:Y:S01]  /*1820*/  ULDC UR6, c[0x0][0x23c] ;  /* 0x00008f0000067ab9 */ /* 0x000fe20000000800 */
[----:B------:R-:W-:Y:S01]  /*1830*/  IADD3 R111, P0, R7, UR8, RZ ;  /* 0x00000008076f7c10 */ /* 0x000fe2000ff1e0ff */
[----:B------:R-:W-:Y:S01]  /*1840*/  IMAD R5, R5, UR4, RZ ;  /* 0x0000000405057c24 */ /* 0x000fe2000f8e02ff */
[----:B------:R-:W-:Y:S01]  /*1850*/  SHF.R.S32.HI R135, RZ, 0x1f, R15 ;  /* 0x0000001fff877819 */ /* 0x000fe2000001140f */
[----:B------:R-:W-:Y:S01]  /*1860*/  UIADD3 UR4, UR12, 0x2000, URZ ;  /* 0x000020000c047890 */ /* 0x000fe2000fffe03f */
[----:B------:R-:W-:Y:S01]  /*1870*/  IADD3.X R123, R123, UR9, RZ, P0, !PT ;  /* 0x000000097b7b7c10 */ /* 0x000fe200087fe4ff */
[----:B------:R-:W-:Y:S01]  /*1880*/  IMAD R147, R147, UR6, RZ ;  /* 0x0000000693937c24 */ /* 0x000fe2000f8e02ff */
[----:B------:R-:W-:Y:S01]  /*1890*/  IADD3 R118, P0, R15, UR8, RZ ;  /* 0x000000080f767c10 */ /* 0x000fe2000ff1e0ff */
[----:B------:R-:W-:Y:S01]  /*18a0*/  USHF.R.U32.HI UR4, URZ, 0x4, UR4 ;  /* 0x000000043f047899 */ /* 0x000fe20008011604 */
[----:B------:R-:W-:-:S02]  /*18b0*/  SHF.R.S32.HI R117, RZ, 0x1f, R2 ;  /* 0x0000001fff757819 */ /* 0x000fc40000011402 */
[----:B------:R-:W-:Y:S02]  /*18c0*/  CS2R R28, SRZ ;  /* 0x00000000001c7805 */ /* 0x000fe4000001ff00 */
[----:B------:R-:W-:Y:S01]  /*18d0*/  IADD3 R79, P2, R2, UR8, RZ ;  /* 0x00000008024f7c10 */ /* 0x000fe2000ff5e0ff */
[----:B------:R-:W-:Y:S01]  /*18e0*/  USGXT.U32 UR4, UR4, 0xe ;  /* 0x0000000e0404789a */ /* 0x000fe20008000000 */
[----:B------:R-:W-:Y:S02]  /*18f0*/  SHF.R.S32.HI R121, RZ, 0x1f, R8 ;  /* 0x0000001fff797819 */ /* 0x000fe40000011408 */
[----:B------:R-:W-:Y:S02]  /*1900*/  CS2R R30, SRZ ;  /* 0x00000000001e7805 */ /* 0x000fe4000001ff00 */
[----:B------:R-:W-:Y:S02]  /*1910*/  IADD3 R110, P1, R8, UR8, RZ ;  /* 0x00000008086e7c10 */ /* 0x000fe4000ff3e0ff */
[----:B------:R-:W-:-:S02]  /*1920*/  CS2R R32, SRZ ;  /* 0x0000000000207805 */ /* 0x000fc4000001ff00 */
[----:B------:R-:W-:Y:S02]  /*1930*/  IADD3.X R135, R135, UR9, RZ, P0, !PT ;  /* 0x0000000987877c10 */ /* 0x000fe400087fe4ff */
[----:B------:R-:W-:Y:S02]  /*1940*/  CS2R R34, SRZ ;  /* 0x0000000000227805 */ /* 0x000fe4000001ff00 */
[----:B------:R-:W-:Y:S02]  /*1950*/  IADD3 R130, P0, R5, UR8, RZ ;  /* 0x0000000805827c10 */ /* 0x000fe4000ff1e0ff */
[----:B------:R-:W-:Y:S02]  /*1960*/  CS2R R36, SRZ ;  /* 0x0000000000247805 */ /* 0x000fe4000001ff00 */
[----:B------:R-:W-:Y:S02]  /*1970*/  IADD3.X R117, R117, UR9, RZ, P2, !PT ;  /* 0x0000000975757c10 */ /* 0x000fe400097fe4ff */
[----:B------:R-:W-:-:S02]  /*1980*/  CS2R R38, SRZ ;  /* 0x0000000000267805 */ /* 0x000fc4000001ff00 */
[----:B------:R-:W-:Y:S01]  /*1990*/  IADD3.X R121, R121, UR9, RZ, P1, !PT ;  /* 0x0000000979797c10 */ /* 0x000fe20008ffe4ff */
[C---:B------:R-:W-:Y:S01]  /*19a0*/  IMAD R144, R136.reuse, 0x37, RZ ;  /* 0x0000003788907824 */ /* 0x040fe200078e02ff */
[----:B------:R-:W-:Y:S01]  /*19b0*/  SHF.R.S32.HI R125, RZ, 0x1f, R9 ;  /* 0x0000001fff7d7819 */ /* 0x000fe20000011409 */
[C---:B------:R-:W-:Y:S01]  /*19c0*/  IMAD R106, R136.reuse, 0x36, RZ ;  /* 0x00000036886a7824 */ /* 0x040fe200078e02ff */
[----:B------:R-:W-:Y:S01]  /*19d0*/  IADD3 R112, P5, R9, UR8, RZ ;  /* 0x0000000809707c10 */ /* 0x000fe2000ffbe0ff */
[C---:B------:R-:W-:Y:S01]  /*19e0*/  IMAD R105, R136.reuse, 0x35, RZ ;  /* 0x0000003588697824 */ /* 0x040fe200078e02ff */
[----:B------:R-:W-:Y:S01]  /*19f0*/  SHF.R.S32.HI R127, RZ, 0x1f, R10 ;  /* 0x0000001fff7f7819 */ /* 0x000fe2000001140a */
[----:B------:R-:W-:Y:S01]  /*1a00*/  IMAD R104, R136, 0x34, RZ ;  /* 0x0000003488687824 */ /* 0x000fe200078e02ff */
[----:B------:R-:W-:Y:S01]  /*1a10*/  IADD3 R113, P4, R10, UR8, RZ ;  /* 0x000000080a717c10 */ /* 0x000fe2000ff9e0ff */
        /* <DEDUP_REMOVED lines=10> */
[----:B------:R-:W-:Y:S01]  /*1ac0*/  IMAD R98, R136, 0x2e, RZ ;  /* 0x0000002e88627824 */ /* 0x000fe200078e02ff */
[----:B------:R-:W-:Y:S01]  /*1ad0*/  IADD3 R116, P1, R14, UR8, RZ ;  /* 0x000000080e747c10 */ /* 0x000fe2000ff3e0ff */
[C---:B------:R-:W-:Y:S01]  /*1ae0*/  IMAD R97, R136.reuse, 0x2d, RZ ;  /* 0x0000002d88617824 */ /* 0x040fe200078e02ff */
[----:B------:R-:W-:Y:S01]  /*1af0*/  LEA.HI.X.SX32 R145, R5, UR9, 0x1, P0 ;  /* 0x0000000905917c11 */ /* 0x000fe200080f0eff */
[----:B------:R-:W-:Y:S01]  /*1b00*/  IMAD R96, R136, 0x2c, RZ ;  /* 0x0000002c88607824 */ /* 0x000fe200078e02ff */
[----:B------:R-:W-:Y:S01]  /*1b10*/  LOP3.LUT R5, R74, 0x30, RZ, 0xc0, !PT ;  /* 0x000000304a057812 */ /* 0x000fe200078ec0ff */
[C---:B------:R-:W-:Y:S01]  /*1b20*/  IMAD R95, R136.reuse, 0x2b, RZ ;  /* 0x0000002b885f7824 */ /* 0x040fe200078e02ff */
[----:B------:R-:W-:Y:S01]  /*1b30*/  IADD3.X R125, R125, UR9, RZ, P5, !PT ;  /* 0x000000097d7d7c10 */ /* 0x000fe2000affe4ff */
[----:B------:R-:W-:Y:S01]  /*1b40*/  IMAD R94, R136, 0x2a, RZ ;  /* 0x0000002a885e7824 */ /* 0x000fe200078e02ff */
[----:B------:R-:W-:Y:S01]  /*1b50*/  IADD3.X R127, R127, UR9, RZ, P4, !PT ;  /* 0x000000097f7f7c10 */ /* 0x000fe2000a7fe4ff */
[----:B------:R-:W-:Y:S01]  /*1b60*/  IMAD R80, R70, 0x40, R5 ;  /* 0x0000004046507824 */ /* 0x000fe200078e0205 */
[----:B------:R-:W-:Y:S01]  /*1b70*/  IADD3.X R129, R129, UR9, RZ, P3, !PT ;  /* 0x0000000981817c10 */ /* 0x000fe20009ffe4ff */
[C---:B------:R-:W-:Y:S01]  /*1b80*/  IMAD R93, R136.reuse, 0x29, RZ ;  /* 0x00000029885d7824 */ /* 0x040fe200078e02ff */
[----:B------:R-:W-:Y:S01]  /*1b90*/  IADD3.X R131, R131, UR9, RZ, P2, !PT ;  /* 0x0000000983837c10 */ /* 0x000fe200097fe4ff */
[C---:B------:R-:W-:Y:S01]  /*1ba0*/  IMAD R92, R136.reuse, 0x28, RZ ;  /* 0x00000028885c7824 */ /* 0x040fe200078e02ff */
[----:B------:R-:W-:Y:S01]  /*1bb0*/  IADD3.X R133, R133, UR9, RZ, P1, !PT ;  /* 0x0000000985857c10 */ /* 0x000fe20008ffe4ff */
        /* <DEDUP_REMOVED lines=14> */
[----:B------:R-:W-:Y:S01]  /*1ca0*/  IMAD.SHL.U32 R84, R136, 0x20, RZ ;  /* 0x0000002088547824 */ /* 0x000fe200078e00ff */
[----:B------:R-:W-:Y:S01]  /*1cb0*/  IADD3 R124, P3, R18, UR8, RZ ;  /* 0x00000008127c7c10 */ /* 0x000fe2000ff7e0ff */
[C---:B------:R-:W-:Y:S01]  /*1cc0*/  IMAD R83, R136.reuse, 0x1f, RZ ;  /* 0x0000001f88537824 */ /* 0x040fe200078e02ff */
[----:B------:R-:W-:Y:S01]  /*1cd0*/  SHF.R.S32.HI R141, RZ, 0x1f, R19 ;  /* 0x0000001fff8d7819 */ /* 0x000fe20000011413 */
[C---:B------:R-:W-:Y:S01]  /*1ce0*/  IMAD R82, R136.reuse, 0x1e, RZ ;  /* 0x0000001e88527824 */ /* 0x040fe200078e02ff */
[----:B------:R-:W-:Y:S01]  /*1cf0*/  IADD3 R126, P2, R19, UR8, RZ ;  /* 0x00000008137e7c10 */ /* 0x000fe2000ff5e0ff */
[----:B------:R-:W-:Y:S01]  /*1d00*/  IMAD R81, R136, 0x1d, RZ ;  /* 0x0000001d88517824 */ /* 0x000fe200078e02ff */
[----:B------:R-:W-:Y:S01]  /*1d10*/  SHF.R.S32.HI R143, RZ, 0x1f, R20 ;  /* 0x0000001fff8f7819 */ /* 0x000fe20000011414 */
[----:B------:R-:W-:Y:S01]  /*1d20*/  USHF.L.U32 UR24, UR6, 0x6, URZ ;  /* 0x0000000606187899 */ /* 0x000fe2000800063f */
[----:B------:R-:W-:Y:S01]  /*1d30*/  IADD3 R128, P1, R20, UR8, RZ ;  /* 0x0000000814807c10 */ /* 0x000fe2000ff3e0ff */
[----:B------:R-:W-:Y:S01]  /*1d40*/  UIADD3 UR8, UP0, UR13, 0x2, URZ ;  /* 0x000000020d087890 */ /* 0x000fe2000ff1e03f */
[----:B------:R-:W-:Y:S01]  /*1d50*/  IADD3.X R119, R119, UR9, RZ, P6, !PT ;  /* 0x0000000977777c10 */ /* 0x000fe2000b7fe4ff */
[----:B------:R-:W-:Y:S01]  /*1d60*/  UIADD3.64 UR10, UR4, -UR10, URZ ;  /* 0x8000000a040a7297 */ /* 0x000fe2000fffe03f */
[----:B------:R-:W-:Y:S01]  /*1d70*/  IADD3.X R71, R71, UR9, RZ, P5, !PT ;  /* 0x0000000947477c10 */ /* 0x000fe2000affe4ff */
[----:B------:R-:W-:Y:S01]  /*1d80*/  UMOV UR6, UR4 ;  /* 0x0000000400067c82 */ /* 0x000fe20008000000 */
[----:B------:R-:W-:Y:S01]  /*1d90*/  IADD3.X R137, R137, UR9, RZ, P4, !PT ;  /* 0x0000000989897c10 */ /* 0x000fe2000a7fe4ff */
[----:B------:R-:W-:Y:S01]  /*1da0*/  UMOV UR7, 0x80000020 ;  /* 0x8000002000077882 */ /* 0x000fe20000000000 */
[----:B------:R-:W-:-:S02]  /*1db0*/  IADD3.X R139, R139, UR9, RZ, P3, !PT ;  /* 0x000000098b8b7c10 */ /* 0x000fc40009ffe4ff */
[----:B------:R-:W-:Y:S02]  /*1dc0*/  IADD3.X R141, R141, UR9, RZ, P2, !PT ;  /* 0x000000098d8d7c10 */ /* 0x000fe400097fe4ff */
[----:B------:R-:W-:Y:S01]  /*1dd0*/  IADD3.X R143, R143, UR9, RZ, P1, !PT ;  /* 0x000000098f8f7c10 */ /* 0x000fe20008ffe4ff */
[----:B------:R-:W-:Y:S01]  /*1de0*/  UIADD3.X UR9, UR5, -0x7fffffe0, URZ, UP0, !UPT ;  /* 0x8000002005097890 */ /* 0x000fe200087fe43f */
[----:B------:R-:W-:Y:S02]  /*1df0*/  SHF.R.S32.HI R78, RZ, 0x1f, R147 ;  /* 0x0000001fff4e7819 */ /* 0x000fe40000011493 */
[C---:B------:R-:W-:Y:S01]  /*1e00*/  LOP3.LUT R77, R80.reuse, 0x10, RZ, 0x3c, !PT ;  /* 0x00000010504d7812 */ /* 0x040fe200078e3cff */
[----:B------:R-:W-:Y:S01]  /*1e10*/  UIADD3.64 UR16, UR8, 0xfe, URZ ;  /* 0x000000fe08107897 */ /* 0x000fe2000fffe03f */
[C---:B------:R-:W-:Y:S01]  /*1e20*/  LOP3.LUT R76, R80.reuse, 0x20, RZ, 0x3c, !PT ;  /* 0x00000020504c7812 */ /* 0x040fe200078e3cff */
[----:B------:R-:W-:Y:S01]  /*1e30*/  UIADD3.64 UR20, UR8, 0x100, URZ ;  /* 0x0000010008147897 */ /* 0x000fe2000fffe03f */
[----:B------:R-:W-:-:S11]  /*1e40*/  LOP3.LUT R75, R80, 0x30, RZ, 0x3c, !PT ;  /* 0x00000030504b7812 */ /* 0x000fd600078e3cff */
.L_x_2:
[C---:B------:R-:W-:Y:S02]  /*1e50*/  ISETP.GT.AND P1, PT, R132.reuse, RZ, PT ;  /* 0x000000ff8400720c */ /* 0x040fe40003f24270 */
[----:B------:R-:W-:Y:S02]  /*1e60*/  LOP3.LUT R3, R57, 0x3f, RZ, 0xc0, !PT ;  /* 0x0000003f39037812 */ /* 0x000fe400078ec0ff */
[----:B------:R-:W-:Y:S02]  /*1e70*/  ISETP.GT.AND P5, PT, R132, 0x1, PT ;  /* 0x000000018400780c */ /* 0x000fe40003fa4270 */
[----:B------:R-:W-:Y:S02]  /*1e80*/  PRMT R9, RZ, 0x7610, R9 ;  /* 0x00007610ff097816 */ /* 0x000fe40000000009 */
[----:B------:R-:W-:Y:S02]  /*1e90*/  ISETP.GE.AND P0, PT, R3, R132, PT ;  /* 0x000000840300720c */ /* 0x000fe40003f06270 */
[----:B------:R-:W-:-:S02]  /*1ea0*/  IADD3 R4, P4, R134, UR25, RZ ;  /* 0x0000001986047c10 */ /* 0x000fc4000ff9e0ff */
[----:B------:R-:W-:Y:S01]  /*1eb0*/  ISETP.GT.AND P3, PT, R132, 0x1d, PT ;  /* 0x0000001d8400780c */ /* 0x000fe20003f64270 */
[----:B------:R-:W-:Y:S02]  /*1ec0*/  @P1 IMAD.MOV.U32 R2, RZ, RZ, R134 ;  /* 0x000000ffff021224 */ /* 0x000fe400078e0086 */
[----:B------:R-:W-:Y:S01]  /*1ed0*/  @P1 IMAD.MOV.U32 R3, RZ, RZ, R107 ;  /* 0x000000ffff031224 */ /* 0x000fe200078e006b */
[----:B------:R-:W-:Y:S02]  /*1ee0*/  PRMT R13, RZ, 0x7610, R13 ;  /* 0x00007610ff0d7816 */ /* 0x000fe4000000000d */
[----:B------:R-:W-:Y:S02]  /*1ef0*/  LEA.HI.X.SX32 R5, R136, R107, 0x1, P4 ;  /* 0x0000006b88057211 */ /* 0x000fe400020f0eff */
[----:B------:R-:W2:Y:S01]  /*1f00*/  @P1 LDG.E.U8 R9, desc[UR14][R2.64] ;  /* 0x0000000e02091981 */ /* 0x000ea2000c1e1100 */
[----:B------:R-:W-:Y:S02]  /*1f10*/  ISETP.GT.AND P1, PT, R132, 0x1e, PT ;  /* 0x0000001e8400780c */ /* 0x000fe40003f24270 */
[-C--:B------:R-:W-:Y:S01]  /*1f20*/  IADD3 R6, P2, R81, R134.reuse, RZ ;  /* 0x0000008651067210 */ /* 0x080fe20007f5e0ff */
[----:B------:R-:W3:Y:S01]  /*1f30*/  @P5 LDG.E.U8 R13, desc[UR14][R4.64] ;  /* 0x0000000e040d5981 */ /* 0x000ee2000c1e1100 */
[----:B------:R-:W-:-:S02]  /*1f40*/  IADD3 R16, P5, R82, R134, RZ ;  /* 0x0000008652107210 */ /* 0x000fc40007fbe0ff */
[----:B------:R-:W-:Y:S02]  /*1f50*/  PRMT R14, RZ, 0x7610, R14 ;  /* 0x00007610ff0e7816 */ /* 0x000fe4000000000e */
[-C--:B------:R-:W-:Y:S02]  /*1f60*/  LEA.HI.X.SX32 R7, R81, R107.reuse, 0x1, P2 ;  /* 0x0000006b51077211 */ /* 0x080fe400010f0eff */
[----:B------:R-:W-:Y:S02]  /*1f70*/  PRMT R15, RZ, 0x7610, R15 ;  /* 0x00007610ff0f7816 */ /* 0x000fe4000000000f */
[----:B------:R-:W-:Y:S01]  /*1f80*/  LEA.HI.X.SX32 R17, R82, R107, 0x1, P5 ;  /* 0x0000006b52117211 */ /* 0x000fe200028f0eff */
[----:B------:R0:W4:Y:S01]  /*1f90*/  @P3 LDG.E.U8 R14, desc[UR14][R6.64] ;  /* 0x0000000e060e3981 */ /* 0x000122000c1e1100 */
[C---:B------:R-:W-:Y:S02]  /*1fa0*/  ISETP.GT.AND P2, PT, R132.reuse, 0x1f, PT ;  /* 0x0000001f8400780c */ /* 0x040fe40003f44270 */
[----:B------:R-:W-:Y:S01]  /*1fb0*/  IADD3 R18, P4, R83, R134, RZ ;  /* 0x0000008653127210 */ /* 0x000fe20007f9e0ff */
[----:B------:R-:W5:Y:S01]  /*1fc0*/  @P1 LDG.E.U8 R15, desc[UR14][R16.64] ;  /* 0x0000000e100f1981 */ /* 0x000f62000c1e1100 */
[----:B------:R-:W-:-:S02]  /*1fd0*/  ISETP.GT.AND P3, PT, R132, 0x20, PT ;  /* 0x000000208400780c */ /* 0x000fc40003f64270 */
[----:B------:R-:W-:Y:S02]  /*1fe0*/  ISETP.GT.AND P1, PT, R132, 0x21, PT ;  /* 0x000000218400780c */ /* 0x000fe40003f24270 */
[----:B------:R-:W-:Y:S02]  /*1ff0*/  PRMT R10, RZ, 0x7610, R10 ;  /* 0x00007610ff0a7816 */ /* 0x000fe4000000000a */
[----:B------:R-:W-:Y:S02]  /*2000*/  LEA.HI.X.SX32 R19, R83, R107, 0x1, P4 ;  /* 0x0000006b53137211 */ /* 0x000fe400020f0eff */
[-C--:B------:R-:W-:Y:S02]  /*2010*/  IADD3 R20, P5, R84, R134.reuse, RZ ;  /* 0x0000008654147210 */ /* 0x080fe40007fbe0ff */
[----:B0-----:R-:W-:Y:S01]  /*2020*/  IADD3 R6, P4, R85, R134, RZ ;  /* 0x0000008655067210 */ /* 0x001fe20007f9e0ff */
[----:B------:R-:W2:Y:S01]  /*2030*/  @P2 LDG.E.U8 R10, desc[UR14][R18.64] ;  /* 0x0000000e120a2981 */ /* 0x000ea2000c1e1100 */
[----:B------:R-:W-:-:S02]  /*2040*/  PRMT R4, RZ, 0x7610, R4 ;  /* 0x00007610ff047816 */ /* 0x000fc40000000004 */
[-C--:B------:R-:W-:Y:S02]  /*2050*/  LEA.HI.X.SX32 R21, R84, R107.reuse, 0x1, P5 ;  /* 0x0000006b54157211 */ /* 0x080fe400028f0eff */
[----:B------:R-:W-:Y:S02]  /*2060*/  PRMT R3, RZ, 0x7610, R3 ;  /* 0x00007610ff037816 */ /* 0x000fe40000000003 */
[----:B------:R-:W-:Y:S01]  /*2070*/  LEA.HI.X.SX32 R7, R85, R107, 0x1, P4 ;  /* 0x0000006b55077211 */ /* 0x000fe200020f0eff */
[----:B------:R0:W3:Y:S01]  /*2080*/  @P3 LDG.E.U8 R4, desc[UR14][R20.64] ;  /* 0x0000000e14043981 */ /* 0x0000e2000c1e1100 */
[C---:B------:R-:W-:Y:S02]  /*2090*/  ISETP.GT.AND P2, PT, R132.reuse, 0x22, PT ;  /* 0x000000228400780c */ /* 0x040fe40003f44270 */
[----:B------:R-:W-:Y:S01]  /*20a0*/  ISETP.GT.AND P3, PT, R132, 0x23, PT ;  /* 0x000000238400780c */ /* 0x000fe20003f64270 */
[----:B------:R1:W3:Y:S01]  /*20b0*/  @P1 LDG.E.U8 R3, desc[UR14][R6.64] ;  /* 0x0000000e06031981 */ /* 0x0002e2000c1e1100 */
[----:B------:R-:W-:-:S02]  /*20c0*/  IADD3 R22, P5, R86, R134, RZ ;  /* 0x0000008656167210 */ /* 0x000fc40007fbe0ff */
[----:B------:R-:W-:Y:S02]  /*20d0*/  ISETP.GT.AND P1, PT, R132, 0x24, PT ;  /* 0x000000248400780c */ /* 0x000fe40003f24270 */
[----:B------:R-:W-:Y:S02]  /*20e0*/  PRMT R2, RZ, 0x7610, R2 ;  /* 0x00007610ff027816 */ /* 0x000fe40000000002 */
[CC--:B------:R-:W-:Y:S02]  /*20f0*/  IADD3 R58, P4, R87.reuse, R134.reuse, RZ ;  /* 0x00000086573a7210 */ /* 0x0c0fe40007f9e0ff */
[-C--:B------:R-:W-:Y:S02]  /*2100*/  LEA.HI.X.SX32 R23, R86, R107.reuse, 0x1, P5 ;  /* 0x0000006b56177211 */ /* 0x080fe400028f0eff */
[----:B0-----:R-:W-:Y:S02]  /*2110*/  IADD3 R20, P5, R88, R134, RZ ;  /* 0x0000008658147210 */ /* 0x001fe40007fbe0ff */
[----:B------:R-:W-:Y:S01]  /*2120*/  PRMT R17, RZ, 0x7610, R17 ;  /* 0x00007610ff117816 */ /* 0x000fe20000000011 */
[----:B------:R-:W3:Y:S01]  /*2130*/  @P2 LDG.E.U8 R2, desc[UR14][R22.64] ;  /* 0x0000000e16022981 */ /* 0x000ee2000c1e1100 */
[----:B------:R-:W-:-:S02]  /*2140*/  LEA.HI.X.SX32 R59, R87, R107, 0x1, P4 ;  /* 0x0000006b573b7211 */ /* 0x000fc400020f0eff */
[----:B------:R-:W-:Y:S02]  /*2150*/  PRMT R19, RZ, 0x7610, R19 ;  /* 0x00007610ff137816 */ /* 0x000fe40000000013 */
[----:B------:R-:W-:Y:S01]  /*2160*/  LEA.HI.X.SX32 R21, R88, R107, 0x1, P5 ;  /* 0x0000006b58157211 */ /* 0x000fe200028f0eff */
[----:B------:R0:W3:Y:S01]  /*2170*/  @P3 LDG.E.U8 R17, desc[UR14][R58.64] ;  /* 0x0000000e3a113981 */ /* 0x0000e2000c1e1100 */
[C---:B------:R-:W-:Y:S02]  /*2180*/  ISETP.GT.AND P2, PT, R132.reuse, 0x25, PT ;  /* 0x000000258400780c */ /* 0x040fe40003f44270 */
[----:B-1----:R-:W-:Y:S01]  /*2190*/  IADD3 R6, P4, R89, R134, RZ ;  /* 0x0000008659067210 */ /* 0x002fe20007f9e0ff */
[----:B------:R1:W4:Y:S01]  /*21a0*/  @P1 LDG.E.U8 R19, desc[UR14][R20.64] ;  /* 0x0000000e14131981 */ /* 0x000322000c1e1100 */
[C---:B------:R-:W-:Y:S02]  /*21b0*/  ISETP.GT.AND P3, PT, R132.reuse, 0x26, PT ;  /* 0x000000268400780c */ /* 0x040fe40003f64270 */
[----:B------:R-:W-:-:S02]  /*21c0*/  ISETP.GT.AND P1, PT, R132, 0x27, PT ;  /* 0x000000278400780c */ /* 0x000fc40003f24270 */
[----:B------:R-:W-:Y:S02]  /*21d0*/  PRMT R0, RZ, 0x7610, R0 ;  /* 0x00007610ff007816 */ /* 0x000fe40000000000 */
[-C--:B------:R-:W-:Y:S02]  /*21e0*/  LEA.HI.X.SX32 R7, R89, R107.reuse, 0x1, P4 ;  /* 0x0000006b59077211 */ /* 0x080fe400020f0eff */
[CC--:B------:R-:W-:Y:S02]  /*21f0*/  IADD3 R60, P5, R90.reuse, R134.reuse, RZ ;  /* 0x000000865a3c7210 */ /* 0x0c0fe40007fbe0ff */
[----:B0-----:R-:W-:Y:S01]  /*2200*/  IADD3 R58, P4, R91, R134, RZ ;  /* 0x000000865b3a7210 */ /* 0x001fe20007f9e0ff */
[----:B------:R0:W3:Y:S01]  /*2210*/  @P2 LDG.E.U8 R0, desc[UR14][R6.64] ;  /* 0x0000000e06002981 */ /* 0x0000e2000c1e1100 */
[----:B------:R-:W-:Y:S02]  /*2220*/  PRMT R22, RZ, 0x7610, R22 ;  /* 0x00007610ff167816 */ /* 0x000fe40000000016 */
[----:B------:R-:W-:-:S02]  /*2230*/  LEA.HI.X.SX32 R61, R90, R107, 0x1, P5 ;  /* 0x0000006b5a3d7211 */ /* 0x000fc400028f0eff */
[----:B------:R-:W-:Y:S02]  /*2240*/  PRMT R8, RZ, 0x7610, R8 ;  /* 0x00007610ff087816 */ /* 0x000fe40000000008 */
[----:B------:R-:W-:Y:S01]  /*2250*/  LEA.HI.X.SX32 R59, R91, R107, 0x1, P4 ;  /* 0x0000006b5b3b7211 */ /* 0x000fe200020f0eff */
[----:B------:R0:W3:Y:S01]  /*2260*/  @P3 LDG.E.U8 R22, desc[UR14][R60.64] ;  /* 0x0000000e3c163981 */ /* 0x0000e2000c1e1100 */
[C---:B------:R-:W-:Y:S02]  /*2270*/  ISETP.GT.AND P2, PT, R132.reuse, 0x28, PT ;  /* 0x000000288400780c */ /* 0x040fe40003f44270 */
[----:B------:R-:W-:Y:S01]  /*2280*/  ISETP.GT.AND P3, PT, R132, 0x29, PT ;  /* 0x000000298400780c */ /* 0x000fe20003f64270 */
[----:B------:R0:W3:Y:S01]  /*2290*/  @P1 LDG.E.U8 R8, desc[UR14][R58.64] ;  /* 0x0000000e3a081981 */ /* 0x0000e2000c1e1100 */
[----:B-1----:R-:W-:Y:S02]  /*22a0*/  IADD3 R20, P5, R92, R134, RZ ;  /* 0x000000865c147210 */ /* 0x002fe40007fbe0ff */
[----:B------:R-:W-:-:S02]  /*22b0*/  ISETP.GT.AND P1, PT, R132, 0x2a, PT ;  /* 0x0000002a8400780c */ /* 0x000fc40003f24270 */
[----:B0-----:R-:W-:Y:S02]  /*22c0*/  PRMT R7, RZ, 0x7610, R7 ;  /* 0x00007610ff077816 */ /* 0x001fe40000000007 */
[CC--:B------:R-:W-:Y:S02]  /*22d0*/  IADD3 R62, P4, R93.reuse, R134.reuse, RZ ;  /* 0x000000865d3e7210 */ /* 0x0c0fe40007f9e0ff */
[-C--:B------:R-:W-:Y:S02]  /*22e0*/  LEA.HI.X.SX32 R21, R92, R107.reuse, 0x1, P5 ;  /* 0x0000006b5c157211 */ /* 0x080fe400028f0eff */
[----:B------:R-:W-:Y:S02]  /*22f0*/  IADD3 R60, P5, R94, R134, RZ ;  /* 0x000000865e3c7210 */ /* 0x000fe40007fbe0ff */
[----:B------:R-:W-:Y:S01]  /*2300*/  PRMT R12, RZ, 0x7610, R12 ;  /* 0x00007610ff0c7816 */ /* 0x000fe2000000000c */
[----:B------:R-:W3:Y:S01]  /*2310*/  @P2 LDG.E.U8 R7, desc[UR14][R20.64] ;  /* 0x0000000e14072981 */ /* 0x000ee2000c1e1100 */
[----:B------:R-:W-:-:S02]  /*2320*/  LEA.HI.X.SX32 R63, R93, R107, 0x1, P4 ;  /* 0x0000006b5d3f7211 */ /* 0x000fc400020f0eff */
[----:B------:R-:W-:Y:S02]  /*2330*/  PRMT R16, RZ, 0x7610, R16 ;  /* 0x00007610ff107816 */ /* 0x000fe40000000010 */
[----:B------:R-:W-:Y:S01]  /*2340*/  LEA.HI.X.SX32 R61, R94, R107, 0x1, P5 ;  /* 0x0000006b5e3d7211 */ /* 0x000fe200028f0eff */
[----:B------:R0:W3:Y:S01]  /*2350*/  @P3 LDG.E.U8 R12, desc[UR14][R62.64] ;  /* 0x0000000e3e0c3981 */ /* 0x0000e2000c1e1100 */
[C---:B------:R-:W-:Y:S02]  /*2360*/  ISETP.GT.AND P2, PT, R132.reuse, 0x2b, PT ;  /* 0x0000002b8400780c */ /* 0x040fe40003f44270 */
[----:B------:R-:W-:Y:S01]  /*2370*/  IADD3 R58, P4, R95, R134, RZ ;  /* 0x000000865f3a7210 */ /* 0x000fe20007f9e0ff */
[----:B------:R1:W3:Y:S01]  /*2380*/  @P1 LDG.E.U8 R16, desc[UR14][R60.64] ;  /* 0x0000000e3c101981 */ /* 0x0002e2000c1e1100 */
[C---:B------:R-:W-:Y:S02]  /*2390*/  ISETP.GT.AND P3, PT, R132.reuse, 0x2c, PT ;  /* 0x0000002c8400780c */ /* 0x040fe40003f64270 */
[----:B------:R-:W-:-:S02]  /*23a0*/  ISETP.GT.AND P1, PT, R132, 0x2d, PT ;  /* 0x0000002d8400780c */ /* 0x000fc40003f24270 */
[----:B------:R-:W-:Y:S02]  /*23b0*/  PRMT R18, RZ, 0x7610, R18 ;  /* 0x00007610ff127816 */ /* 0x000fe40000000012 */
[-C--:B------:R-:W-:Y:S02]  /*23c0*/  LEA.HI.X.SX32 R59, R95, R107.reuse, 0x1, P4 ;  /* 0x0000006b5f3b7211 */ /* 0x080fe400020f0eff */
[CC--:B------:R-:W-:Y:S02]  /*23d0*/  IADD3 R64, P5, R96.reuse, R134.reuse, RZ ;  /* 0x0000008660407210 */ /* 0x0c0fe40007fbe0ff */
[----:B0-----:R-:W-:Y:S01]  /*23e0*/  IADD3 R62, P4, R97, R134, RZ ;  /* 0x00000086613e7210 */ /* 0x001fe20007f9e0ff */
[----:B------:R-:W3:Y:S01]  /*23f0*/  @P2 LDG.E.U8 R18, desc[UR14][R58.64] ;  /* 0x0000000e3a122981 */ /* 0x000ee2000c1e1100 */
[----:B------:R-:W-:Y:S02]  /*2400*/  PRMT R21, RZ, 0x7610, R21 ;  /* 0x00007610ff157816 */ /* 0x000fe40000000015 */
[----:B------:R-:W-:-:S02]  /*2410*/  LEA.HI.X.SX32 R65, R96, R107, 0x1, P5 ;  /* 0x0000006b60417211 */ /* 0x000fc400028f0eff */
[----:B------:R-:W-:Y:S02]  /*2420*/  PRMT R23, RZ, 0x7610, R23 ;  /* 0x00007610ff177816 */ /* 0x000fe40000000017 */
[----:B------:R-:W-:Y:S01]  /*2430*/  LEA.HI.X.SX32 R63, R97, R107, 0x1, P4 ;  /* 0x0000006b613f7211 */ /* 0x000fe200020f0eff */
[----:B------:R0:W3:Y:S01]  /*2440*/  @P3 LDG.E.U8 R21, desc[UR14][R64.64] ;  /* 0x0000000e40153981 */ /* 0x0000e2000c1e1100 */
[C---:B------:R-:W-:Y:S02]  /*2450*/  ISETP.GT.AND P2, PT, R132.reuse, 0x2e, PT ;  /* 0x0000002e8400780c */ /* 0x040fe40003f44270 */
[----:B------:R-:W-:Y:S01]  /*2460*/  ISETP.GT.AND P3, PT, R132, 0x2f, PT ;  /* 0x0000002f8400780c */ /* 0x000fe20003f64270 */
[----:B------:R-:W3:Y:S01]  /*2470*/  @P1 LDG.E.U8 R23, desc[UR14][R62.64] ;  /* 0x0000000e3e171981 */ /* 0x000ee2000c1e1100 */
[----:B-1----:R-:W-:Y:S02]  /*2480*/  IADD3 R60, P5, R98, R134, RZ ;  /* 0x00000086623c7210 */ /* 0x002fe40007fbe0ff */
[----:B------:R-:W-:-:S02]  /*2490*/  ISETP.GT.AND P1, PT, R132, 0x30, PT ;  /* 0x000000308400780c */ /* 0x000fc40003f24270 */
[----:B------:R-:W-:Y:S02]  /*24a0*/  PRMT R20, RZ, 0x7610, R20 ;  /* 0x00007610ff147816 */ /* 0x000fe40000000014 */
[CC--:B------:R-:W-:Y:S02]  /*24b0*/  IADD3 R66, P4, R99.reuse, R134.reuse, RZ ;  /* 0x0000008663427210 */ /* 0x0c0fe40007f9e0ff */
[-C--:B------:R-:W-:Y:S02]  /*24c0*/  LEA.HI.X.SX32 R61, R98, R107.reuse, 0x1, P5 ;  /* 0x0000006b623d7211 */ /* 0x080fe400028f0eff */
[----:B0-----:R-:W-:Y:S02]  /*24d0*/  IADD3 R64, P5, R100, R134, RZ ;  /* 0x0000008664407210 */ /* 0x001fe40007fbe0ff */
[----:B------:R-:W-:Y:S01]  /*24e0*/  PRMT R11, RZ, 0x7610, R11 ;  /* 0x00007610ff0b7816 */ /* 0x000fe2000000000b */
[----:B------:R0:W3:Y:S01]  /*24f0*/  @P2 LDG.E.U8 R20, desc[UR14][R60.64] ;  /* 0x0000000e3c142981 */ /* 0x0000e2000c1e1100 */
[----:B------:R-:W-:-:S02]  /*2500*/  LEA.HI.X.SX32 R67, R99, R107, 0x1, P4 ;  /* 0x0000006b63437211 */ /* 0x000fc400020f0eff */
[----:B------:R-:W-:Y:S02]  /*2510*/  PRMT R5, RZ, 0x7610, R5 ;  /* 0x00007610ff057816 */ /* 0x000fe40000000005 */
[----:B------:R-:W-:Y:S01]  /*2520*/  LEA.HI.X.SX32 R65, R100, R107, 0x1, P5 ;  /* 0x0000006b64417211 */ /* 0x000fe200028f0eff */
[----:B------:R-:W3:Y:S01]  /*2530*/  @P3 LDG.E.U8 R11, desc[UR14][R66.64] ;  /* 0x0000000e420b3981 */ /* 0x000ee2000c1e1100 */
        /* <DEDUP_REMOVED lines=18> */
[----:B------:R-:W-:Y:S02]  /*2660*/  IADD3 R62, P5, R104, R134, RZ ;  /* 0x00000086683e7210 */ /* 0x000fe40007fbe0ff */
[----:B------:R-:W-:-:S02]  /*2670*/  ISETP.GT.AND P1, PT, R132, 0x36, PT ;  /* 0x000000368400780c */ /* 0x000fc40003f24270 */
[----:B------:R-:W-:Y:S02]  /*2680*/  PRMT R150, RZ, 0x7610, R150 ;  /* 0x00007610ff967816 */ /* 0x000fe40000000096 */
[CC--:B-1----:R-:W-:Y:S02]  /*2690*/  IADD3 R64, P4, R105.reuse, R134.reuse, RZ ;  /* 0x0000008669407210 */ /* 0x0c2fe40007f9e0ff */
[-C--:B------:R-:W-:Y:S02]  /*26a0*/  LEA.HI.X.SX32 R63, R104, R107.reuse, 0x1, P5 ;  /* 0x0000006b683f7211 */ /* 0x080fe400028f0eff */
[----:B0-----:R-:W-:Y:S02]  /*26b0*/  IADD3 R58, P5, R106, R134, RZ ;  /* 0x000000866a3a7210 */ /* 0x001fe40007fbe0ff */
[----:B------:R-:W-:Y:S01]  /*26c0*/  PRMT R148, RZ, 0x7610, R148 ;  /* 0x00007610ff947816 */ /* 0x000fe20000000094 */
[----:B------:R0:W3:Y:S01]  /*26d0*/  @P2 LDG.E.U8 R150, desc[UR14][R62.64] ;  /* 0x0000000e3e962981 */ /* 0x0000e2000c1e1100 */
[----:B------:R-:W-:-:S02]  /*26e0*/  LEA.HI.X.SX32 R65, R105, R107, 0x1, P4 ;  /* 0x0000006b69417211 */ /* 0x000fc400020f0eff */
[----:B------:R-:W-:Y:S02]  /*26f0*/  PRMT R154, RZ, 0x7610, R154 ;  /* 0x00007610ff9a7816 */ /* 0x000fe4000000009a */
[----:B------:R-:W-:Y:S01]  /*2700*/  LEA.HI.X.SX32 R59, R106, R107, 0x1, P5 ;  /* 0x0000006b6a3b7211 */ /* 0x000fe200028f0eff */
[----:B------:R1:W3:Y:S01]  /*2710*/  @P3 LDG.E.U8 R148, desc[UR14][R64.64] ;  /* 0x0000000e40943981 */ /* 0x0002e2000c1e1100 */
[----:B------:R-:W-:Y:S02]  /*2720*/  ISETP.GT.AND P2, PT, R132, 0x37, PT ;  /* 0x000000378400780c */ /* 0x000fe40003f44270 */
[----:B------:R-:W-:Y:S01]  /*2730*/  IADD3 R60, P4, R144, R134, RZ ;  /* 0x00000086903c7210 */ /* 0x000fe20007f9e0ff */
[----:B------:R1:W3:Y:S01]  /*2740*/  @P1 LDG.E.U8 R154, desc[UR14][R58.64] ;  /* 0x0000000e3a9a1981 */ /* 0x0002e2000c1e1100 */
[C---:B------:R-:W-:Y:S02]  /*2750*/  ISETP.GT.AND P3, PT, R132.reuse, 0x38, PT ;  /* 0x000000388400780c */ /* 0x040fe40003f64270 */
[----:B------:R-:W-:-:S02]  /*2760*/  ISETP.GT.AND P1, PT, R132, 0x39, PT ;  /* 0x000000398400780c */ /* 0x000fc40003f24270 */
[----:B------:R-:W-:Y:S02]  /*2770*/  PRMT R152, RZ, 0x7610, R152 ;  /* 0x00007610ff987816 */ /* 0x000fe40000000098 */
[-C--:B------:R-:W-:Y:S02]  /*2780*/  LEA.HI.X.SX32 R61, R144, R107.reuse, 0x1, P4 ;  /* 0x0000006b903d7211 */ /* 0x080fe400020f0eff */
[-C--:B0-----:R-:W-:Y:S02]  /*2790*/  IADD3 R62, P5, R142, R134.reuse, RZ ;  /* 0x000000868e3e7210 */ /* 0x081fe40007fbe0ff */
[----:B-1----:R-:W-:Y:S01]  /*27a0*/  IADD3 R64, P4, R140, R134, RZ ;  /* 0x000000868c407210 */ /* 0x002fe20007f9e0ff */
[----:B------:R0:W3:Y:S01]  /*27b0*/  @P2 LDG.E.U8 R152, desc[UR14][R60.64] ;  /* 0x0000000e3c982981 */ /* 0x0000e2000c1e1100 */
[----:B------:R-:W-:Y:S02]  /*27c0*/  PRMT R158, RZ, 0x7610, R158 ;  /* 0x00007610ff9e7816 */ /* 0x000fe4000000009e */
[----:B------:R-:W-:-:S02]  /*27d0*/  LEA.HI.X.SX32 R63, R142, R107, 0x1, P5 ;  /* 0x0000006b8e3f7211 */ /* 0x000fc400028f0eff */
[----:B------:R-:W-:Y:S02]  /*27e0*/  PRMT R156, RZ, 0x7610, R156 ;  /* 0x00007610ff9c7816 */ /* 0x000fe4000000009c */
[----:B------:R-:W-:Y:S01]  /*27f0*/  LEA.HI.X.SX32 R65, R140, R107, 0x1, P4 ;  /* 0x0000006b8c417211 */ /* 0x000fe200020f0eff */
[----:B------:R-:W3:Y:S01]  /*2800*/  @P3 LDG.E.U8 R158, desc[UR14][R62.64] ;  /* 0x0000000e3e9e3981 */ /* 0x000ee2000c1e1100 */
[C---:B------:R-:W-:Y:S02]  /*2810*/  ISETP.GT.AND P2, PT, R132.reuse, 0x3a, PT ;  /* 0x0000003a8400780c */ /* 0x040fe40003f44270 */
[----:B------:R-:W-:Y:S01]  /*2820*/  ISETP.GT.AND P3, PT, R132, 0x3b, PT ;  /* 0x0000003b8400780c */ /* 0x000fe20003f64270 */
[----:B------:R1:W3:Y:S01]  /*2830*/  @P1 LDG.E.U8 R156, desc[UR14][R64.64] ;  /* 0x0000000e409c1981 */ /* 0x0002e2000c1e1100 */
[-C--:B------:R-:W-:Y:S02]  /*2840*/  IADD3 R58, P4, R138, R134.reuse, RZ ;  /* 0x000000868a3a7210 */ /* 0x080fe40007f9e0ff */
[----:B------:R-:W-:-:S02]  /*2850*/  IADD3 RZ, P1, R157, R134, RZ ;  /* 0x000000869dff7210 */ /* 0x000fc40007f3e0ff */
[----:B------:R-:W-:Y:S02]  /*2860*/  PRMT R159, RZ, 0x7610, R159 ;  /* 0x00007610ff9f7816 */ /* 0x000fe4000000009f */
[-C--:B------:R-:W-:Y:S02]  /*2870*/  LEA.HI.X.SX32 R59, R138, R107.reuse, 0x1, P4 ;  /* 0x0000006b8a3b7211 */ /* 0x080fe400020f0eff */
[C---:B0-----:R-:W-:Y:S02]  /*2880*/  LEA.HI.X.SX32 R61, R157.reuse, R107, 0x1, P1 ;  /* 0x0000006b9d3d7211 */ /* 0x041fe400008f0eff */
[----:B------:R-:W-:Y:S01]  /*2890*/  ISETP.GT.AND P5, PT, R132, 0x3d, PT ;  /* 0x0000003d8400780c */ /* 0x000fe20003fa4270 */
[----:B------:R-:W-:Y:S01]  /*28a0*/  IMAD.IADD R60, R157, 0x1, R134 ;  /* 0x000000019d3c7824 */ /* 0x000fe200078e0286 */
[----:B------:R-:W-:Y:S01]  /*28b0*/  IADD3 RZ, P1, R153, R134, RZ ;  /* 0x0000008699ff7210 */ /* 0x000fe20007f3e0ff */
[----:B------:R-:W3:Y:S01]  /*28c0*/  @P2 LDG.E.U8 R159, desc[UR14][R58.64] ;  /* 0x0000000e3a9f2981 */ /* 0x000ee2000c1e1100 */
[----:B------:R-:W-:-:S02]  /*28d0*/  PRMT R160, RZ, 0x7610, R160 ;  /* 0x00007610ffa07816 */ /* 0x000fc400000000a0 */
[C---:B------:R-:W-:Y:S02]  /*28e0*/  ISETP.GT.AND P4, PT, R132.reuse, 0x3c, PT ;  /* 0x0000003c8400780c */ /* 0x040fe40003f84270 */
[----:B------:R-:W-:Y:S02]  /*28f0*/  IADD3 RZ, P2, R155, R134, RZ ;  /* 0x000000869bff7210 */ /* 0x000fe40007f5e0ff */
[CC--:B-1----:R-:W-:Y:S01]  /*2900*/  LEA.HI.X.SX32 R65, R153.reuse, R107.reuse, 0x1, P1 ;  /* 0x0000006b99417211 */ /* 0x0c2fe200008f0eff */
[----:B------:R0:W3:Y:S01]  /*2910*/  @P3 LDG.E.U8 R160, desc[UR14][R60.64] ;  /* 0x0000000e3ca03981 */ /* 0x0000e2000c1e1100 */
[----:B------:R-:W-:Y:S01]  /*2920*/  ISETP.GT.AND P1, PT, R132, 0x3e, PT ;  /* 0x0000003e8400780c */ /* 0x000fe20003f24270 */
[----:B------:R-:W-:Y:S01]  /*2930*/  IMAD.IADD R64, R153, 0x1, R134 ;  /* 0x0000000199407824 */ /* 0x000fe200078e0286 */
[----:B------:R-:W-:Y:S02]  /*2940*/  PRMT R161, RZ, 0x7610, R161 ;  /* 0x00007610ffa17816 */ /* 0x000fe400000000a1 */
[----:B------:R-:W-:-:S02]  /*2950*/  LEA.HI.X.SX32 R63, R155, R107, 0x1, P2 ;  /* 0x0000006b9b3f7211 */ /* 0x000fc400010f0eff */
[-C--:B------:R-:W-:Y:S02]  /*2960*/  IADD3 RZ, P2, R151, R134.reuse, RZ ;  /* 0x0000008697ff7210 */ /* 0x080fe40007f5e0ff */
[----:B------:R-:W-:Y:S01]  /*2970*/  ISETP.GT.AND P3, PT, R132, 0x2, PT ;  /* 0x000000028400780c */ /* 0x000fe20003f64270 */
[C---:B0-----:R-:W-:Y:S01]  /*2980*/  IMAD.SHL.U32 R61, R136.reuse, 0x2, RZ ;  /* 0x00000002883d7824 */ /* 0x041fe200078e00ff */
[----:B------:R-:W-:Y:S01]  /*2990*/  PRMT R162, RZ, 0x7610, R162 ;  /* 0x00007610ffa27816 */ /* 0x000fe200000000a2 */
[--C-:B------:R-:W-:Y:S01]  /*29a0*/  IMAD.IADD R62, R155, 0x1, R134.reuse ;  /* 0x000000019b3e7824 */ /* 0x100fe200078e0286 */
[----:B------:R0:W3:Y:S01]  /*29b0*/  @P5 LDG.E.U8 R161, desc[UR14][R64.64] ;  /* 0x0000000e40a15981 */ /* 0x0000e2000c1e1100 */
[----:B------:R-:W-:Y:S01]  /*29c0*/  PRMT R163, RZ, 0x7610, R163 ;  /* 0x00007610ffa37816 */ /* 0x000fe200000000a3 */
[C---:B------:R-:W-:Y:S01]  /*29d0*/  IMAD.IADD R58, R151.reuse, 0x1, R134 ;  /* 0x00000001973a7824 */ /* 0x040fe200078e0286 */
[----:B------:R-:W-:Y:S01]  /*29e0*/  LEA.HI.X.SX32 R59, R151, R107, 0x1, P2 ;  /* 0x0000006b973b7211 */ /* 0x000fe200010f0eff */
[----:B------:R-:W-:Y:S01]  /*29f0*/  IMAD R66, R136, 0x3, RZ ;  /* 0x0000000388427824 */ /* 0x000fe200078e02ff */
[----:B------:R-:W-:Y:S01]  /*2a00*/  IADD3 R60, P5, R61, R134, RZ ;  /* 0x000000863d3c7210 */ /* 0x000fe20007fbe0ff */
[----:B------:R1:W3:Y:S01]  /*2a10*/  @P4 LDG.E.U8 R162, desc[UR14][R62.64] ;  /* 0x0000000e3ea24981 */ /* 0x0002e2000c1e1100 */
[----:B------:R-:W-:-:S02]  /*2a20*/  PRMT R164, RZ, 0x7610, R164 ;  /* 0x00007610ffa47816 */ /* 0x000fc400000000a4 */
[-C--:B------:R-:W-:Y:S01]  /*2a30*/  LEA.HI.X.SX32 R61, R61, R107.reuse, 0x1, P5 ;  /* 0x0000006b3d3d7211 */ /* 0x080fe200028f0eff */
[----:B------:R1:W3:Y:S01]  /*2a40*/  @P1 LDG.E.U8 R163, desc[UR14][R58.64] ;  /* 0x0000000e3aa31981 */ /* 0x0002e2000c1e1100 */
[----:B------:R-:W-:Y:S01]  /*2a50*/  ISETP.GT.AND P2, PT, R132, 0x3, PT ;  /* 0x000000038400780c */ /* 0x000fe20003f44270 */
[----:B0-----:R-:W-:Y:S01]  /*2a60*/  IMAD.SHL.U32 R65, R136, 0x4, RZ ;  /* 0x0000000488417824 */ /* 0x001fe200078e00ff */
[----:B------:R-:W-:Y:S01]  /*2a70*/  ISETP.GT.AND P1, PT, R132, 0x4, PT ;  /* 0x000000048400780c */ /* 0x000fe20003f24270 */
[----:B------:R0:W3:Y:S01]  /*2a80*/  @P3 LDG.E.U8 R164, desc[UR14][R60.64] ;  /* 0x0000000e3ca43981 */ /* 0x0000e2000c1e1100 */
[-C--:B-1----:R-:W-:Y:S02]  /*2a90*/  IADD3 R62, P4, R66, R134.reuse, RZ ;  /* 0x00000086423e7210 */ /* 0x082fe40007f9e0ff */
[----:B------:R-:W-:Y:S02]  /*2aa0*/  ISETP.GT.AND P3, PT, R132, 0x5, PT ;  /* 0x000000058400780c */ /* 0x000fe40003f64270 */
[----:B------:R-:W-:Y:S01]  /*2ab0*/  LEA.HI.X.SX32 R63, R66, R107, 0x1, P4 ;  /* 0x0000006b423f7211 */ /* 0x000fe200020f0eff */
[----:B------:R-:W-:Y:S01]  /*2ac0*/  IMAD R59, R136, 0x5, RZ ;  /* 0x00000005883b7824 */ /* 0x000fe200078e02ff */
[----:B------:R-:W-:-:S02]  /*2ad0*/  IADD3 R64, P4, R65, R134, RZ ;  /* 0x0000008641407210 */ /* 0x000fc40007f9e0ff */
[----:B------:R-:W-:Y:S01]  /*2ae0*/  PRMT R165, RZ, 0x7610, R165 ;  /* 0x00007610ffa57816 */ /* 0x000fe200000000a5 */
[----:B------:R-:W-:Y:S01]  /*2af0*/  IMAD R66, R136, 0x6, RZ ;  /* 0x0000000688427824 */ /* 0x000fe200078e02ff */
[----:B------:R-:W-:Y:S02]  /*2b00*/  PRMT R166, RZ, 0x7610, R166 ;  /* 0x00007610ffa67816 */ /* 0x000fe400000000a6 */
[-C--:B------:R-:W-:Y:S02]  /*2b10*/  LEA.HI.X.SX32 R65, R65, R107.reuse, 0x1, P4 ;  /* 0x0000006b41417211 */ /* 0x080fe400020f0eff */
[C---:B------:R-:W-:Y:S01]  /*2b20*/  IADD3 R58, P5, R59.reuse, R134, RZ ;  /* 0x000000863b3a7210 */ /* 0x040fe20007fbe0ff */
[----:B------:R1:W3:Y:S01]  /*2b30*/  @P2 LDG.E.U8 R165, desc[UR14][R62.64] ;  /* 0x0000000e3ea52981 */ /* 0x0002e2000c1e1100 */
[----:B------:R-:W-:Y:S02]  /*2b40*/  PRMT R167, RZ, 0x7610, R167 ;  /* 0x00007610ffa77816 */ /* 0x000fe400000000a7 */
[----:B------:R-:W-:Y:S01]  /*2b50*/  LEA.HI.X.SX32 R59, R59, R107, 0x1, P5 ;  /* 0x0000006b3b3b7211 */ /* 0x000fe200028f0eff */
[----:B------:R1:W3:Y:S01]  /*2b60*/  @P1 LDG.E.U8 R166, desc[UR14][R64.64] ;  /* 0x0000000e40a61981 */ /* 0x0002e2000c1e1100 */
[----:B------:R-:W-:-:S02]  /*2b70*/  ISETP.GT.AND P2, PT, R132, 0x6, PT ;  /* 0x000000068400780c */ /* 0x000fc40003f44270 */
[-C--:B0-----:R-:W-:Y:S01]  /*2b80*/  IADD3 R60, P4, R66, R134.reuse, RZ ;  /* 0x00000086423c7210 */ /* 0x081fe20007f9e0ff */
[----:B------:R0:W3:Y:S01]  /*2b90*/  @P3 LDG.E.U8 R167, desc[UR14][R58.64] ;  /* 0x0000000e3aa73981 */ /* 0x0000e2000c1e1100 */
[----:B------:R-:W-:Y:S01]  /*2ba0*/  ISETP.GT.AND P1, PT, R132, 0x7, PT ;  /* 0x000000078400780c */ /* 0x000fe20003f24270 */
[----:B-1----:R-:W-:Y:S01]  /*2bb0*/  IMAD R63, R136, 0x7, RZ ;  /* 0x00000007883f7824 */ /* 0x002fe200078e02ff */
[----:B------:R-:W-:Y:S02]  /*2bc0*/  LEA.HI.X.SX32 R61, R66, R107, 0x1, P4 ;  /* 0x0000006b423d7211 */ /* 0x000fe400020f0eff */
[----:B------:R-:W-:Y:S01]  /*2bd0*/  ISETP.GT.AND P3, PT, R132, 0x8, PT ;  /* 0x000000088400780c */ /* 0x000fe20003f64270 */
[C---:B------:R-:W-:Y:S01]  /*2be0*/  IMAD.SHL.U32 R65, R136.reuse, 0x8, RZ ;  /* 0x0000000888417824 */ /* 0x040fe200078e00ff */
[----:B------:R-:W-:Y:S02]  /*2bf0*/  IADD3 R62, P4, R63, R134, RZ ;  /* 0x000000863f3e7210 */ /* 0x000fe40007f9e0ff */
[----:B------:R-:W-:Y:S01]  /*2c00*/  PRMT R168, RZ, 0x7610, R168 ;  /* 0x00007610ffa87816 */ /* 0x000fe200000000a8 */
[----:B------:R-:W-:Y:S01]  /*2c10*/  IMAD R66, R136, 0x9, RZ ;  /* 0x0000000988427824 */ /* 0x000fe200078e02ff */
[----:B------:R-:W-:-:S02]  /*2c20*/  PRMT R169, RZ, 0x7610, R169 ;  /* 0x00007610ffa97816 */ /* 0x000fc400000000a9 */
[-C--:B------:R-:W-:Y:S02]  /*2c30*/  LEA.HI.X.SX32 R63, R63, R107.reuse, 0x1, P4 ;  /* 0x0000006b3f3f7211 */ /* 0x080fe400020f0eff */
[CC--:B------:R-:W-:Y:S01]  /*2c40*/  IADD3 R64, P5, R65.reuse, R134.reuse, RZ ;  /* 0x0000008641407210 */ /* 0x0c0fe20007fbe0ff */
[----:B------:R1:W3:Y:S01]  /*2c50*/  @P2 LDG.E.U8 R168, desc[UR14][R60.64] ;  /* 0x0000000e3ca82981 */ /* 0x0002e2000c1e1100 */
[----:B------:R-:W-:Y:S02]  /*2c60*/  PRMT R171, RZ, 0x7610, R171 ;  /* 0x00007610ffab7816 */ /* 0x000fe400000000ab */
[-C--:B------:R-:W-:Y:S01]  /*2c70*/  LEA.HI.X.SX32 R65, R65, R107.reuse, 0x1, P5 ;  /* 0x0000006b41417211 */ /* 0x080fe200028f0eff */
[----:B------:R5:W3:Y:S01]  /*2c80*/  @P1 LDG.E.U8 R169, desc[UR14][R62.64] ;  /* 0x0000000e3ea91981 */ /* 0x000ae2000c1e1100 */
[----:B------:R-:W-:Y:S02]  /*2c90*/  ISETP.GT.AND P2, PT, R132, 0x9, PT ;  /* 0x000000098400780c */ /* 0x000fe40003f44270 */
[----:B0-----:R-:W-:Y:S01]  /*2ca0*/  IADD3 R58, P4, R66, R134, RZ ;  /* 0x00000086423a7210 */ /* 0x001fe20007f9e0ff */
[----:B------:R0:W3:Y:S01]  /*2cb0*/  @P3 LDG.E.U8 R171, desc[UR14][R64.64] ;  /* 0x0000000e40ab3981 */ /* 0x0000e2000c1e1100 */
[----:B------:R-:W-:Y:S01]  /*2cc0*/  ISETP.GT.AND P1, PT, R132, 0xa, PT ;  /* 0x0000000a8400780c */ /* 0x000fe20003f24270 */
[----:B-1----:R-:W-:Y:S01]  /*2cd0*/  IMAD R61, R136, 0xa, RZ ;  /* 0x0000000a883d7824 */ /* 0x002fe200078e02ff */
[----:B------:R-:W-:-:S02]  /*2ce0*/  LEA.HI.X.SX32 R59, R66, R107, 0x1, P4 ;  /* 0x0000006b423b7211 */ /* 0x000fc400020f0eff */
[----:B------:R-:W-:Y:S01]  /*2cf0*/  ISETP.GT.AND P3, PT, R132, 0xb, PT ;  /* 0x0000000b8400780c */ /* 0x000fe20003f64270 */
[C---:B-----5:R-:W-:Y:S01]  /*2d00*/  IMAD R63, R136.reuse, 0xb, RZ ;  /* 0x0000000b883f7824 */ /* 0x060fe200078e02ff */
[CC--:B------:R-:W-:Y:S02]  /*2d10*/  IADD3 R60, P4, R61.reuse, R134.reuse, RZ ;  /* 0x000000863d3c7210 */ /* 0x0c0fe40007f9e0ff */
[----:B------:R-:W-:Y:S01]  /*2d20*/  PRMT R170, RZ, 0x7610, R170 ;  /* 0x00007610ffaa7816 */ /* 0x000fe200000000aa */
[----:B------:R-:W-:Y:S01]  /*2d30*/  IMAD R66, R136, 0xc, RZ ;  /* 0x0000000c88427824 */ /* 0x000fe200078e02ff */
[----:B------:R-:W-:Y:S02]  /*2d40*/  PRMT R172, RZ, 0x7610, R172 ;  /* 0x00007610ffac7816 */ /* 0x000fe400000000ac */
[----:B------:R-:W-:Y:S02]  /*2d50*/  LEA.HI.X.SX32 R61, R61, R107, 0x1, P4 ;  /* 0x0000006b3d3d7211 */ /* 0x000fe400020f0eff */
[----:B------:R-:W-:Y:S01]  /*2d60*/  IADD3 R62, P5, R63, R134, RZ ;  /* 0x000000863f3e7210 */ /* 0x000fe20007fbe0ff */
[----:B------:R1:W5:Y:S01]  /*2d70*/  @P2 LDG.E.U8 R170, desc[UR14][R58.64] ;  /* 0x0000000e3aaa2981 */ /* 0x000362000c1e1100 */
[----:B------:R-:W-:-:S02]  /*2d80*/  PRMT R173, RZ, 0x7610, R173 ;  /* 0x00007610ffad7816 */ /* 0x000fc400000000ad */
[-C--:B------:R-:W-:Y:S01]  /*2d90*/  LEA.HI.X.SX32 R63, R63, R107.reuse, 0x1, P5 ;  /* 0x0000006b3f3f7211 */ /* 0x080fe200028f0eff */
[----:B------:R2:W5:Y:S01]  /*2da0*/  @P1 LDG.E.U8 R172, desc[UR14][R60.64] ;  /* 0x0000000e3cac1981 */ /* 0x000562000c1e1100 */
[----:B------:R-:W-:Y:S02]  /*2db0*/  ISETP.GT.AND P2, PT, R132, 0xc, PT ;  /* 0x0000000c8400780c */ /* 0x000fe40003f44270 */
[-C--:B0-----:R-:W-:Y:S01]  /*2dc0*/  IADD3 R64, P4, R66, R134.reuse, RZ ;  /* 0x0000008642407210 */ /* 0x081fe20007f9e0ff */
[----:B------:R0:W5:Y:S01]  /*2dd0*/  @P3 LDG.E.U8 R173, desc[UR14][R62.64] ;  /* 0x0000000e3ead3981 */ /* 0x000162000c1e1100 */
[----:B------:R-:W-:Y:S01]  /*2de0*/  ISETP.GT.AND P1, PT, R132, 0xd, PT ;  /* 0x0000000d8400780c */ /* 0x000fe20003f24270 */
[----:B-1----:R-:W-:Y:S01]  /*2df0*/  IMAD R59, R136, 0xd, RZ ;  /* 0x0000000d883b7824 */ /* 0x002fe200078e02ff */
[----:B------:R-:W-:Y:S02]  /*2e00*/  LEA.HI.X.SX32 R65, R66, R107, 0x1, P4 ;  /* 0x0000006b42417211 */ /* 0x000fe400020f0eff */
[----:B------:R-:W-:Y:S01]  /*2e10*/  ISETP.GT.AND P3, PT, R132, 0xe, PT ;  /* 0x0000000e8400780c */ /* 0x000fe20003f64270 */
[----:B--2---:R-:W-:Y:S01]  /*2e20*/  IMAD R61, R136, 0xe, RZ ;  /* 0x0000000e883d7824 */ /* 0x004fe200078e02ff */
[----:B------:R-:W-:-:S02]  /*2e30*/  IADD3 R58, P4, R59, R134, RZ ;  /* 0x000000863b3a7210 */ /* 0x000fc40007f9e0ff */
[----:B------:R-:W-:Y:S01]  /*2e40*/  PRMT R174, RZ, 0x7610, R174 ;  /* 0x00007610ffae7816 */ /* 0x000fe200000000ae */
[----:B------:R-:W-:Y:S01]  /*2e50*/  IMAD R66, R136, 0xf, RZ ;  /* 0x0000000f88427824 */ /* 0x000fe200078e02ff */
[----:B------:R-:W-:Y:S02]  /*2e60*/  PRMT R175, RZ, 0x7610, R175 ;  /* 0x00007610ffaf7816 */ /* 0x000fe400000000af */
[-C--:B------:R-:W-:Y:S02]  /*2e70*/  LEA.HI.X.SX32 R59, R59, R107.reuse, 0x1, P4 ;  /* 0x0000006b3b3b7211 */ /* 0x080fe400020f0eff */
[C---:B------:R-:W-:Y:S01]  /*2e80*/  IADD3 R60, P5, R61.reuse, R134, RZ ;  /* 0x000000863d3c7210 */ /* 0x040fe20007fbe0ff */
[----:B------:R1:W2:Y:S01]  /*2e90*/  @P2 LDG.E.U8 R174, desc[UR14][R64.64] ;  /* 0x0000000e40ae2981 */ /* 0x0002a2000c1e1100 */
[----:B------:R-:W-:Y:S02]  /*2ea0*/  PRMT R177, RZ, 0x7610, R177 ;  /* 0x00007610ffb17816 */ /* 0x000fe400000000b1 */
[----:B------:R-:W-:Y:S01]  /*2eb0*/  LEA.HI.X.SX32 R61, R61, R107, 0x1, P5 ;  /* 0x0000006b3d3d7211 */ /* 0x000fe200028f0eff */
[----:B------:R4:W2:Y:S01]  /*2ec0*/  @P1 LDG.E.U8 R175, desc[UR14][R58.64] ;  /* 0x0000000e3aaf1981 */ /* 0x0008a2000c1e1100 */
[----:B------:R-:W-:-:S02]  /*2ed0*/  ISETP.GT.AND P2, PT, R132, 0xf, PT ;  /* 0x0000000f8400780c */ /* 0x000fc40003f44270 */
[-C--:B0-----:R-:W-:Y:S01]  /*2ee0*/  IADD3 R62, P4, R66, R134.reuse, RZ ;  /* 0x00000086423e7210 */ /* 0x081fe20007f9e0ff */
[----:B------:R0:W2:Y:S01]  /*2ef0*/  @P3 LDG.E.U8 R177, desc[UR14][R60.64] ;  /* 0x0000000e3cb13981 */ /* 0x0000a2000c1e1100 */
[----:B------:R-:W-:Y:S01]  /*2f00*/  ISETP.GT.AND P1, PT, R132, 0x10, PT ;  /* 0x000000108400780c */ /* 0x000fe20003f24270 */
[----:B-1----:R-:W-:Y:S01]  /*2f10*/  IMAD.SHL.U32 R65, R136, 0x10, RZ ;  /* 0x0000001088417824 */ /* 0x002fe200078e00ff */
[----:B------:R-:W-:Y:S02]  /*2f20*/  LEA.HI.X.SX32 R63, R66, R107, 0x1, P4 ;  /* 0x0000006b423f7211 */ /* 0x000fe400020f0eff */
[----:B------:R-:W-:Y:S01]  /*2f30*/  ISETP.GT.AND P3, PT, R132, 0x11, PT ;  /* 0x000000118400780c */ /* 0x000fe20003f64270 */
[C---:B----4-:R-:W-:Y:S01]  /*2f40*/  IMAD R59, R136.reuse, 0x11, RZ ;  /* 0x00000011883b7824 */ /* 0x050fe200078e02ff */
[----:B------:R-:W-:Y:S02]  /*2f50*/  IADD3 R64, P4, R65, R134, RZ ;  /* 0x0000008641407210 */ /* 0x000fe40007f9e0ff */
[----:B------:R-:W-:Y:S01]  /*2f60*/  PRMT R176, RZ, 0x7610, R176 ;  /* 0x00007610ffb07816 */ /* 0x000fe200000000b0 */
[----:B------:R-:W-:Y:S01]  /*2f70*/  IMAD R66, R136, 0x12, RZ ;  /* 0x0000001288427824 */ /* 0x000fe200078e02ff */
[----:B------:R-:W-:-:S02]  /*2f80*/  PRMT R178, RZ, 0x7610, R178 ;  /* 0x00007610ffb27816 */ /* 0x000fc400000000b2 */
[-C--:B------:R-:W-:Y:S02]  /*2f90*/  LEA.HI.X.SX32 R65, R65, R107.reuse, 0x1, P4 ;  /* 0x0000006b41417211 */ /* 0x080fe400020f0eff */
[CC--:B------:R-:W-:Y:S01]  /*2fa0*/  IADD3 R58, P5, R59.reuse, R134.reuse, RZ ;  /* 0x000000863b3a7210 */ /* 0x0c0fe20007fbe0ff */
[----:B------:R1:W4:Y:S01]  /*2fb0*/  @P2 LDG.E.U8 R176, desc[UR14][R62.64] ;  /* 0x0000000e3eb02981 */ /* 0x000322000c1e1100 */
[----:B------:R-:W-:Y:S02]  /*2fc0*/  PRMT R180, RZ, 0x7610, R180 ;  /* 0x00007610ffb47816 */ /* 0x000fe400000000b4 */
[-C--:B------:R-:W-:Y:S01]  /*2fd0*/  LEA.HI.X.SX32 R59, R59, R107.reuse, 0x1, P5 ;  /* 0x0000006b3b3b7211 */ /* 0x080fe200028f0eff */
[----:B------:R1:W4:Y:S01]  /*2fe0*/  @P1 LDG.E.U8 R178, desc[UR14][R64.64] ;  /* 0x0000000e40b21981 */ /* 0x000322000c1e1100 */
[----:B------:R-:W-:Y:S02]  /*2ff0*/  ISETP.GT.AND P2, PT, R132, 0x12, PT ;  /* 0x000000128400780c */ /* 0x000fe40003f44270 */
[----:B0-----:R-:W-:Y:S01]  /*3000*/  IADD3 R60, P4, R66, R134, RZ ;  /* 0x00000086423c7210 */ /* 0x001fe20007f9e0ff */
[----:B------:R0:W4:Y:S01]  /*3010*/  @P3 LDG.E.U8 R180, desc[UR14][R58.64] ;  /* 0x0000000e3ab43981 */ /* 0x000122000c1e1100 */
[----:B------:R-:W-:Y:S01]  /*3020*/  ISETP.GT.AND P1, PT, R132, 0x13, PT ;  /* 0x000000138400780c */ /* 0x000fe20003f24270 */
[----:B-1----:R-:W-:Y:S01]  /*3030*/  IMAD R63, R136, 0x13, RZ ;  /* 0x00000013883f7824 */ /* 0x002fe200078e02ff */
[----:B------:R-:W-:-:S02]  /*3040*/  LEA.HI.X.SX32 R61, R66, R107, 0x1, P4 ;  /* 0x0000006b423d7211 */ /* 0x000fc400020f0eff */
[----:B------:R-:W-:Y:S01]  /*3050*/  ISETP.GT.AND P3, PT, R132, 0x14, PT ;  /* 0x000000148400780c */ /* 0x000fe20003f64270 */
[C---:B------:R-:W-:Y:S01]  /*3060*/  IMAD R65, R136.reuse, 0x14, RZ ;  /* 0x0000001488417824 */ /* 0x040fe200078e02ff */
[CC--:B------:R-:W-:Y:S02]  /*3070*/  IADD3 R62, P4, R63.reuse, R134.reuse, RZ ;  /* 0x000000863f3e7210 */ /* 0x0c0fe40007f9e0ff */
[----:B------:R-:W-:Y:S01]  /*3080*/  PRMT R179, RZ, 0x7610, R179 ;  /* 0x00007610ffb37816 */ /* 0x000fe200000000b3 */
[----:B------:R-:W-:Y:S01]  /*3090*/  IMAD R66, R136, 0x15, RZ ;  /* 0x0000001588427824 */ /* 0x000fe200078e02ff */
[----:B------:R-:W-:Y:S02]  /*30a0*/  PRMT R181, RZ, 0x7610, R181 ;  /* 0x00007610ffb57816 */ /* 0x000fe400000000b5 */
[----:B------:R-:W-:Y:S02]  /*30b0*/  LEA.HI.X.SX32 R63, R63, R107, 0x1, P4 ;  /* 0x0000006b3f3f7211 */ /* 0x000fe400020f0eff */
[----:B------:R-:W-:Y:S01]  /*30c0*/  IADD3 R64, P5, R65, R134, RZ ;  /* 0x0000008641407210 */ /* 0x000fe20007fbe0ff */
[----:B------:R1:W4:Y:S01]  /*30d0*/  @P2 LDG.E.U8 R179, desc[UR14][R60.64] ;  /* 0x0000000e3cb32981 */ /* 0x000322000c1e1100 */
[----:B------:R-:W-:-:S02]  /*30e0*/  PRMT R182, RZ, 0x7610, R182 ;  /* 0x00007610ffb67816 */ /* 0x000fc400000000b6 */
[-C--:B------:R-:W-:Y:S01]  /*30f0*/  LEA.HI.X.SX32 R65, R65, R107.reuse, 0x1, P5 ;  /* 0x0000006b41417211 */ /* 0x080fe200028f0eff */
[----:B------:R1:W4:Y:S01]  /*3100*/  @P1 LDG.E.U8 R181, desc[UR14][R62.64] ;  /* 0x0000000e3eb51981 */ /* 0x000322000c1e1100 */
[----:B------:R-:W-:Y:S02]  /*3110*/  ISETP.GT.AND P2, PT, R132, 0x15, PT ;  /* 0x000000158400780c */ /* 0x000fe40003f44270 */
[-C--:B0-----:R-:W-:Y:S01]  /*3120*/  IADD3 R58, P4, R66, R134.reuse, RZ ;  /* 0x00000086423a7210 */ /* 0x081fe20007f9e0ff */
[----:B------:R0:W4:Y:S01]  /*3130*/  @P3 LDG.E.U8 R182, desc[UR14][R64.64] ;  /* 0x0000000e40b63981 */ /* 0x000122000c1e1100 */
[----:B------:R-:W-:Y:S01]  /*3140*/  ISETP.GT.AND P1, PT, R132, 0x16, PT ;  /* 0x000000168400780c */ /* 0x000fe20003f24270 */
[----:B-1----:R-:W-:Y:S01]  /*3150*/  IMAD R61, R136, 0x16, RZ ;  /* 0x00000016883d7824 */ /* 0x002fe200078e02ff */
[----:B------:R-:W-:Y:S02]  /*3160*/  LEA.HI.X.SX32 R59, R66, R107, 0x1, P4 ;  /* 0x0000006b423b7211 */ /* 0x000fe400020f0eff */
[----:B------:R-:W-:Y:S01]  /*3170*/  ISETP.GT.AND P3, PT, R132, 0x17, PT ;  /* 0x000000178400780c */ /* 0x000fe20003f64270 */
[----:B------:R-:W-:Y:S01]  /*3180*/  IMAD R63, R136, 0x17, RZ ;  /* 0x00000017883f7824 */ /* 0x000fe200078e02ff */
[----:B------:R-:W-:-:S02]  /*3190*/  IADD3 R60, P4, R61, R134, RZ ;  /* 0x000000863d3c7210 */ /* 0x000fc40007f9e0ff */
[----:B------:R-:W-:Y:S01]  /*31a0*/  PRMT R183, RZ, 0x7610, R183 ;  /* 0x00007610ffb77816 */ /* 0x000fe200000000b7 */
[----:B------:R-:W-:Y:S01]  /*31b0*/  IMAD R66, R136, 0x18, RZ ;  /* 0x0000001888427824 */ /* 0x000fe200078e02ff */
[----:B------:R-:W-:Y:S02]  /*31c0*/  PRMT R188, RZ, 0x7610, R188 ;  /* 0x00007610ffbc7816 */ /* 0x000fe400000000bc */
[-C--:B------:R-:W-:Y:S02]  /*31d0*/  LEA.HI.X.SX32 R61, R61, R107.reuse, 0x1, P4 ;  /* 0x0000006b3d3d7211 */ /* 0x080fe400020f0eff */
[C---:B------:R-:W-:Y:S01]  /*31e0*/  IADD3 R62, P5, R63.reuse, R134, RZ ;  /* 0x000000863f3e7210 */ /* 0x040fe20007fbe0ff */
[----:B------:R1:W4:Y:S01]  /*31f0*/  @P2 LDG.E.U8 R183, desc[UR14][R58.64] ;  /* 0x0000000e3ab72981 */ /* 0x000322000c1e1100 */
[----:B------:R-:W-:Y:S02]  /*3200*/  PRMT R190, RZ, 0x7610, R190 ;  /* 0x00007610ffbe7816 */ /* 0x000fe400000000be */
[----:B------:R-:W-:Y:S01]  /*3210*/  LEA.HI.X.SX32 R63, R63, R107, 0x1, P5 ;  /* 0x0000006b3f3f7211 */ /* 0x000fe200028f0eff */
[----:B------:R1:W4:Y:S01]  /*3220*/  @P1 LDG.E.U8 R188, desc[UR14][R60.64] ;  /* 0x0000000e3cbc1981 */ /* 0x000322000c1e1100 */
[----:B------:R-:W-:-:S02]  /*3230*/  ISETP.GT.AND P2, PT, R132, 0x18, PT ;  /* 0x000000188400780c */ /* 0x000fc40003f44270 */
[-C--:B0-----:R-:W-:Y:S01]  /*3240*/  IADD3 R64, P4, R66, R134.reuse, RZ ;  /* 0x0000008642407210 */ /* 0x081fe20007f9e0ff */
[----:B------:R0:W4:Y:S01]  /*3250*/  @P3 LDG.E.U8 R190, desc[UR14][R62.64] ;  /* 0x0000000e3ebe3981 */ /* 0x000122000c1e1100 */
[----:B------:R-:W-:Y:S01]  /*3260*/  ISETP.GT.AND P1, PT, R132, 0x19, PT ;  /* 0x000000198400780c */ /* 0x000fe20003f24270 */
[----:B-1----:R-:W-:Y:S01]  /*3270*/  IMAD R59, R136, 0x19, RZ ;  /* 0x00000019883b7824 */ /* 0x002fe200078e02ff */
[----:B------:R-:W-:Y:S02]  /*3280*/  LEA.HI.X.SX32 R65, R66, R107, 0x1, P4 ;  /* 0x0000006b42417211 */ /* 0x000fe400020f0eff */
[----:B------:R-:W-:Y:S01]  /*3290*/  ISETP.GT.AND P3, PT, R132, 0x1a, PT ;  /* 0x0000001a8400780c */ /* 0x000fe20003f64270 */
[C---:B------:R-:W-:Y:S01]  /*32a0*/  IMAD R61, R136.reuse, 0x1a, RZ ;  /* 0x0000001a883d7824 */ /* 0x040fe200078e02ff */
        /* <DEDUP_REMOVED lines=8> */
[----:B------:R-:W-:Y:S01]  /*3330*/  LEA.HI.X.SX32 R61, R61, R107, 0x1, P5 ;  /* 0x0000006b3d3d7211 */ /* 0x000fe200028f0eff */
[----:B------:R1:W4:Y:S01]  /*3340*/  @P1 LDG.E.U8 R194, desc[UR14][R58.64] ;  /* 0x0000000e3ac21981 */ /* 0x000322000c1e1100 */
[----:B0-----:R-:W-:Y:S02]  /*3350*/  IADD3 R62, P4, R66, R134, RZ ;  /* 0x00000086423e7210 */ /* 0x001fe40007f9e0ff */
[C---:B------:R-:W-:Y:S01]  /*3360*/  ISETP.GT.AND P2, PT, R132.reuse, 0x1b, PT ;  /* 0x0000001b8400780c */ /* 0x040fe20003f44270 */
[----:B------:R-:W4:Y:S01]  /*3370*/  @P3 LDG.E.U8 R195, desc[UR14][R60.64] ;  /* 0x0000000e3cc33981 */ /* 0x000f22000c1e1100 */
[----:B------:R-:W-:Y:S01]  /*3380*/  ISETP.GT.AND P1, PT, R132, 0x1c, PT ;  /* 0x0000001c8400780c */ /* 0x000fe20003f24270 */
[----:B-1----:R-:W-:Y:S01]  /*3390*/  IMAD R65, R136, 0x1c, RZ ;  /* 0x0000001c88417824 */ /* 0x002fe200078e02ff */
[----:B------:R-:W-:-:S02]  /*33a0*/  ISETP.GT.AND P5, PT, R132, 0x3f, PT ;  /* 0x0000003f8400780c */ /* 0x000fc40003fa4270 */
[----:B------:R-:W-:Y:S02]  /*33b0*/  LEA.HI.X.SX32 R63, R66, R107, 0x1, P4 ;  /* 0x0000006b423f7211 */ /* 0x000fe400020f0eff */
[-C--:B------:R-:W-:Y:S02]  /*33c0*/  IADD3 R64, P4, R65, R134.reuse, RZ ;  /* 0x0000008641407210 */ /* 0x080fe40007f9e0ff */
[C---:B------:R-:W-:Y:S01]  /*33d0*/  IADD3 RZ, P3, R149.reuse, R134, RZ ;  /* 0x0000008695ff7210 */ /* 0x040fe20007f7e0ff */
[----:B------:R-:W-:Y:S01]  /*33e0*/  IMAD.IADD R66, R149, 0x1, R134 ;  /* 0x0000000195427824 */ /* 0x000fe200078e0286 */
[----:B------:R-:W-:Y:S02]  /*33f0*/  PRMT R196, RZ, 0x7610, R196 ;  /* 0x00007610ffc47816 */ /* 0x000fe400000000c4 */
[----:B------:R-:W-:Y:S02]  /*3400*/  PRMT R201, RZ, 0x7610, R201 ;  /* 0x00007610ffc97816 */ /* 0x000fe400000000c9 */
[----:B------:R-:W-:-:S02]  /*3410*/  PRMT R200, RZ, 0x7610, R200 ;  /* 0x00007610ffc87816 */ /* 0x000fc400000000c8 */
[-C--:B------:R-:W-:Y:S01]  /*3420*/  LEA.HI.X.SX32 R65, R65, R107.reuse, 0x1, P4 ;  /* 0x0000006b41417211 */ /* 0x080fe200020f0eff */
[----:B------:R0:W4:Y:S01]  /*3430*/  @P2 LDG.E.U8 R196, desc[UR14][R62.64] ;  /* 0x0000000e3ec42981 */ /* 0x000122000c1e1100 */
[----:B------:R-:W-:-:S03]  /*3440*/  LEA.HI.X.SX32 R67, R149, R107, 0x1, P3 ;  /* 0x0000006b95437211 */ /* 0x000fc600018f0eff */
[----:B------:R1:W4:Y:S04]  /*3450*/  @P1 LDG.E.U8 R201, desc[UR14][R64.64] ;  /* 0x0000000e40c91981 */ /* 0x000328000c1e1100 */
[----:B------:R1:W4:Y:S01]  /*3460*/  @P5 LDG.E.U8 R200, desc[UR14][R66.64] ;  /* 0x0000000e42c85981 */ /* 0x000322000c1e1100 */
[C---:B------:R-:W-:Y:S02]  /*3470*/  IADD3 RZ, P2, R147.reuse, R130, RZ ;  /* 0x0000008293ff7210 */ /* 0x040fe40007f5e0ff */
[C---:B------:R-:W-:Y:S02]  /*3480*/  IADD3 RZ, P3, R147.reuse, R128, RZ ;  /* 0x0000008093ff7210 */ /* 0x040fe40007f7e0ff */
[C---:B------:R-:W-:Y:S01]  /*3490*/  IADD3 RZ, P1, R147.reuse, R124, RZ ;  /* 0x0000007c93ff7210 */ /* 0x040fe20007f3e0ff */
[C---:B------:R-:W-:Y:S01]  /*34a0*/  IMAD.X R69, R78.reuse, 0x1, R145, P2 ;  /* 0x000000014e457824 */ /* 0x040fe200010e0691 */
[C---:B------:R-:W-:Y:S01]  /*34b0*/  IADD3 RZ, P2, R147.reuse, R126, RZ ;  /* 0x0000007e93ff7210 */ /* 0x040fe20007f5e0ff */
[C---:B------:R-:W-:Y:S01]  /*34c0*/  IMAD.IADD R58, R147.reuse, 0x1, R128 ;  /* 0x00000001933a7824 */ /* 0x040fe200078e0280 */
[----:B------:R-:W-:Y:S01]  /*34d0*/  PRMT R187, RZ, 0x7610, R187 ;  /* 0x00007610ffbb7816 */ /* 0x000fe200000000bb */
[C---:B------:R-:W-:Y:S01]  /*34e0*/  IMAD.X R59, R78.reuse, 0x1, R143, P3 ;  /* 0x000000014e3b7824 */ /* 0x040fe200018e068f */
[----:B------:R-:W-:Y:S01]  /*34f0*/  BAR.SYNC.DEFER_BLOCKING 0x0 ;  /* 0x0000000000007b1d */ /* 0x000fe20000010000 */
[C---:B0-----:R-:W-:Y:S01]  /*3500*/  IMAD.X R63, R78.reuse, 0x1, R139, P1 ;  /* 0x000000014e3f7824 */ /* 0x041fe200008e068b */
[C---:B------:R-:W-:Y:S01]  /*3510*/  IADD3 RZ, P3, R147.reuse, R122, RZ ;  /* 0x0000007a93ff7210 */ /* 0x040fe20007f7e0ff */
[----:B------:R-:W-:Y:S01]  /*3520*/  IMAD.X R61, R78, 0x1, R141, P2 ;  /* 0x000000014e3d7824 */ /* 0x000fe200010e068d */
[----:B------:R-:W-:-:S02]  /*3530*/  IADD3 RZ, P1, R147, R118, RZ ;  /* 0x0000007693ff7210 */ /* 0x000fc40007f3e0ff */
[C---:B------:R-:W-:Y:S01]  /*3540*/  IADD3 RZ, P2, R147.reuse, R120, RZ ;  /* 0x0000007893ff7210 */ /* 0x040fe20007f5e0ff */
[C---:B------:R-:W-:Y:S01]  /*3550*/  IMAD.IADD R60, R147.reuse, 0x1, R126 ;  /* 0x00000001933c7824 */ /* 0x040fe200078e027e */
[----:B------:R-:W-:Y:S01]  /*3560*/  PRMT R184, RZ, 0x7610, R184 ;  /* 0x00007610ffb87816 */ /* 0x000fe200000000b8 */
[C---:B-1----:R-:W-:Y:S01]  /*3570*/  IMAD.IADD R64, R147.reuse, 0x1, R122 ;  /* 0x0000000193407824 */ /* 0x042fe200078e027a */
[----:B------:R-:W-:Y:S01]  /*3580*/  PRMT R193, RZ, 0x7610, R193 ;  /* 0x00007610ffc17816 */ /* 0x000fe200000000c1 */
[C---:B------:R-:W-:Y:S01]  /*3590*/  IMAD.X R65, R78.reuse, 0x1, R137, P3 ;  /* 0x000000014e417824 */ /* 0x040fe200018e0689 */
[----:B------:R-:W-:Y:S01]  /*35a0*/  PRMT R185, RZ, 0x7610, R185 ;  /* 0x00007610ffb97816 */ /* 0x000fe200000000b9 */
[C---:B------:R-:W-:Y:S01]  /*35b0*/  IMAD.IADD R68, R147.reuse, 0x1, R130 ;  /* 0x0000000193447824 */ /* 0x040fe200078e0282 */
[----:B------:R-:W-:Y:S01]  /*35c0*/  PRMT R186, RZ, 0x7610, R186 ;  /* 0x00007610ffba7816 */ /* 0x000fe200000000ba */
[C---:B------:R-:W-:Y:S01]  /*35d0*/  IMAD.IADD R62, R147.reuse, 0x1, R124 ;  /* 0x00000001933e7824 */ /* 0x040fe200078e027c */
[----:B------:R-:W-:Y:S01]  /*35e0*/  PRMT R191, RZ, 0x7610, R191 ;  /* 0x00007610ffbf7816 */ /* 0x000fe200000000bf */
[----:B------:R-:W-:Y:S01]  /*35f0*/  IMAD.X R67, R78, 0x1, R71, P2 ;  /* 0x000000014e437824 */ /* 0x000fe200010e0647 */
[C---:B------:R-:W-:Y:S01]  /*3600*/  IADD3 RZ, P3, R147.reuse, R116, RZ ;  /* 0x0000007493ff7210 */ /* 0x040fe20007f7e0ff */
[C---:B------:R-:W-:Y:S01]  /*3610*/  IMAD.IADD R66, R147.reuse, 0x1, R120 ;  /* 0x0000000193427824 */ /* 0x040fe200078e0278 */
[----:B------:R-:W-:Y:S01]  /*3620*/  IADD3 RZ, P2, R147, R115, RZ ;  /* 0x0000007393ff7210 */ /* 0x000fe20007f5e0ff */
[----:B------:R0:W4:Y:S01]  /*3630*/  @!P0 LDG.E.U8 R187, desc[UR14][R58.64] ;  /* 0x0000000e3abb8981 */ /* 0x000122000c1e1100 */
[----:B------:R-:W-:-:S02]  /*3640*/  PRMT R192, RZ, 0x7610, R192 ;  /* 0x00007610ffc07816 */ /* 0x000fc400000000c0 */
[----:B------:R-:W-:Y:S01]  /*3650*/  PRMT R197, RZ, 0x7610, R197 ;  /* 0x00007610ffc57816 */ /* 0x000fe200000000c5 */
[----:B------:R1:W4:Y:S01]  /*3660*/  @!P0 LDG.E.U8 R184, desc[UR14][R60.64] ;  /* 0x0000000e3cb88981 */ /* 0x000322000c1e1100 */
[----:B------:R-:W-:-:S03]  /*3670*/  PRMT R198, RZ, 0x7610, R198 ;  /* 0x00007610ffc67816 */ /* 0x000fc600000000c6 */
[----:B------:R1:W4:Y:S01]  /*3680*/  @!P0 LDG.E.U8 R193, desc[UR14][R64.64] ;  /* 0x0000000e40c18981 */ /* 0x000322000c1e1100 */
[C---:B0-----:R-:W-:Y:S01]  /*3690*/  IMAD.X R59, R78.reuse, 0x1, R135, P1 ;  /* 0x000000014e3b7824 */ /* 0x041fe200008e0687 */
[C---:B------:R-:W-:Y:S02]  /*36a0*/  IADD3 RZ, P1, R147.reuse, R114, RZ ;  /* 0x0000007293ff7210 */ /* 0x040fe40007f3e0ff */
[----:B------:R0:W4:Y:S01]  /*36b0*/  @!P0 LDG.E.U8 R185, desc[UR14][R68.64] ;  /* 0x0000000e44b98981 */ /* 0x000122000c1e1100 */
[C---:B------:R-:W-:Y:S02]  /*36c0*/  IMAD.IADD R58, R147.reuse, 0x1, R118 ;  /* 0x00000001933a7824 */ /* 0x040fe400078e0276 */
[C---:B-1----:R-:W-:Y:S01]  /*36d0*/  IMAD.X R61, R78.reuse, 0x1, R133, P3 ;  /* 0x000000014e3d7824 */ /* 0x042fe200018e0685 */
[----:B------:R1:W4:Y:S01]  /*36e0*/  @!P0 LDG.E.U8 R186, desc[UR14][R62.64] ;  /* 0x0000000e3eba8981 */ /* 0x000322000c1e1100 */
[C---:B------:R-:W-:Y:S02]  /*36f0*/  IMAD.IADD R60, R147.reuse, 0x1, R116 ;  /* 0x00000001933c7824 */ /* 0x040fe400078e0274 */
[C---:B------:R-:W-:Y:S01]  /*3700*/  IMAD.X R65, R78.reuse, 0x1, R129, P1 ;  /* 0x000000014e417824 */ /* 0x040fe200008e0681 */
[----:B------:R1:W4:Y:S01]  /*3710*/  @!P0 LDG.E.U8 R191, desc[UR14][R66.64] ;  /* 0x0000000e42bf8981 */ /* 0x000322000c1e1100 */
[C---:B------:R-:W-:Y:S01]  /*3720*/  IADD3 RZ, P1, R147.reuse, R113, RZ ;  /* 0x0000007193ff7210 */ /* 0x040fe20007f3e0ff */
[C---:B------:R-:W-:Y:S01]  /*3730*/  IMAD.IADD R64, R147.reuse, 0x1, R114 ;  /* 0x0000000193407824 */ /* 0x040fe200078e0272 */
[----:B0-----:R-:W-:Y:S01]  /*3740*/  IADD3 R68, P3, R147, R111, RZ ;  /* 0x0000006f93447210 */ /* 0x001fe20007f7e0ff */
[----:B------:R0:W4:Y:S01]  /*3750*/  @!P0 LDG.E.U8 R192, desc[UR14][R58.64] ;  /* 0x0000000e3ac08981 */ /* 0x000122000c1e1100 */
[----:B-1----:R-:W-:Y:S01]  /*3760*/  IMAD.X R63, R78, 0x1, R131, P2 ;  /* 0x000000014e3f7824 */ /* 0x002fe200010e0683 */
[----:B------:R-:W-:-:S02]  /*3770*/  PRMT R202, RZ, 0x7610, R202 ;  /* 0x00007610ffca7816 */ /* 0x000fc400000000ca */
[----:B------:R1:W4:Y:S01]  /*3780*/  @!P0 LDG.E.U8 R197, desc[UR14][R60.64] ;  /* 0x0000000e3cc58981 */ /* 0x000322000c1e1100 */
[C---:B------:R-:W-:Y:S01]  /*3790*/  IADD3 R66, P2, R147.reuse, R110, RZ ;  /* 0x0000006e93427210 */ /* 0x040fe20007f5e0ff */
[C---:B------:R-:W-:Y:S01]  /*37a0*/  IMAD.X R69, R78.reuse, 0x1, R123, P3 ;  /* 0x000000014e457824 */ /* 0x040fe200018e067b */
[----:B------:R-:W-:Y:S01]  /*37b0*/  PRMT R199, RZ, 0x7610, R199 ;  /* 0x00007610ffc77816 */ /* 0x000fe200000000c7 */
[C---:B------:R-:W-:Y:S01]  /*37c0*/  IMAD.IADD R62, R147.reuse, 0x1, R115 ;  /* 0x00000001933e7824 */ /* 0x040fe200078e0273 */
[----:B------:R1:W4:Y:S01]  /*37d0*/  @!P0 LDG.E.U8 R198, desc[UR14][R64.64] ;  /* 0x0000000e40c68981 */ /* 0x000322000c1e1100 */
[C---:B0-----:R-:W-:Y:S02]  /*37e0*/  IMAD.IADD R58, R147.reuse, 0x1, R113 ;  /* 0x00000001933a7824 */ /* 0x041fe400078e0271 */
[C---:B------:R-:W-:Y:S01]  /*37f0*/  IMAD.X R59, R78.reuse, 0x1, R127, P1 ;  /* 0x000000014e3b7824 */ /* 0x040fe200008e067f */
[C---:B-1----:R-:W-:Y:S01]  /*3800*/  IADD3 R60, P3, R147.reuse, R109, RZ ;  /* 0x0000006d933c7210 */ /* 0x042fe20007f7e0ff */
[----:B------:R-:W-:Y:S01]  /*3810*/  IMAD.X R67, R78, 0x1, R121, P2 ;  /* 0x000000014e437824 */ /* 0x000fe200010e0679 */
[----:B------:R-:W-:Y:S01]  /*3820*/  IADD3 RZ, P1, R147, R112, RZ ;  /* 0x0000007093ff7210 */ /* 0x000fe20007f3e0ff */
[----:B------:R0:W4:Y:S01]  /*3830*/  @!P0 LDG.E.U8 R199, desc[UR14][R62.64] ;  /* 0x0000000e3ec78981 */ /* 0x000122000c1e1100 */
[----:B------:R-:W-:-:S02]  /*3840*/  PRMT R205, RZ, 0x7610, R205 ;  /* 0x00007610ffcd7816 */ /* 0x000fc400000000cd */
[C---:B------:R-:W-:Y:S01]  /*3850*/  IADD3 R64, P2, R147.reuse, R79, RZ ;  /* 0x0000004f93407210 */ /* 0x040fe20007f5e0ff */
[----:B------:R1:W4:Y:S01]  /*3860*/  @!P0 LDG.E.U8 R202, desc[UR14][R58.64] ;  /* 0x0000000e3aca8981 */ /* 0x000322000c1e1100 */
[----:B------:R-:W-:Y:S01]  /*3870*/  PRMT R203, RZ, 0x7610, R203 ;  /* 0x00007610ffcb7816 */ /* 0x000fe200000000cb */
[C---:B------:R-:W-:Y:S01]  /*3880*/  IMAD.X R61, R78.reuse, 0x1, R119, P3 ;  /* 0x000000014e3d7824 */ /* 0x040fe200018e0677 */
[----:B------:R-:W-:Y:S01]  /*3890*/  PRMT R206, RZ, 0x7610, R206 ;  /* 0x00007610ffce7816 */ /* 0x000fe200000000ce */
[C---:B------:R-:W-:Y:S01]  /*38a0*/  IMAD.X R65, R78.reuse, 0x1, R117, P2 ;  /* 0x000000014e417824 */ /* 0x040fe200010e0675 */
[----:B------:R-:W-:Y:S01]  /*38b0*/  PRMT R204, RZ, 0x7610, R204 ;  /* 0x00007610ffcc7816 */ /* 0x000fe200000000cc */
[----:B0-----:R-:W-:Y:S01]  /*38c0*/  IMAD.IADD R62, R147, 0x1, R112 ;  /* 0x00000001933e7824 */ /* 0x001fe200078e0270 */
[----:B------:R-:W4:Y:S01]  /*38d0*/  @!P0 LDG.E.U8 R205, desc[UR14][R68.64] ;  /* 0x0000000e44cd8981 */ /* 0x000f22000c1e1100 */
[----:B------:R-:W-:Y:S01]  /*38e0*/  IMAD.X R63, R78, 0x1, R125, P1 ;  /* 0x000000014e3f7824 */ /* 0x000fe200008e067d */
[----:B-1----:R-:W-:-:S02]  /*38f0*/  PRMT R58, RZ, 0x7610, R58 ;  /* 0x00007610ff3a7816 */ /* 0x002fc4000000003a */
[----:B------:R0:W4:Y:S04]  /*3900*/  @!P0 LDG.E.U8 R203, desc[UR14][R66.64] ;  /* 0x0000000e42cb8981 */ /* 0x000128000c1e1100 */
[----:B------:R-:W4:Y:S04]  /*3910*/  @!P0 LDG.E.U8 R206, desc[UR14][R60.64] ;  /* 0x0000000e3cce8981 */ /* 0x000f28000c1e1100 */
[----:B------:R5:W4:Y:S04]  /*3920*/  @!P0 LDG.E.U8 R204, desc[UR14][R62.64] ;  /* 0x0000000e3ecc8981 */ /* 0x000b28000c1e1100 */
[----:B------:R1:W4:Y:S01]  /*3930*/  @!P0 LDG.E.U8 R58, desc[UR14][R64.64] ;  /* 0x0000000e403a8981 */ /* 0x000322000c1e1100 */
[----:B------:R-:W-:-:S02]  /*3940*/  LOP3.LUT R15, R15, 0xffff, RZ, 0xc0, !PT ;  /* 0x0000ffff0f0f7812 */ /* 0x000fc400078ec0ff */
[----:B------:R-:W-:Y:S02]  /*3950*/  LOP3.LUT R10, R10, 0xffff, RZ, 0xc0, !PT ;  /* 0x0000ffff0a0a7812 */ /* 0x000fe400078ec0ff */
[----:B------:R-:W-:Y:S02]  /*3960*/  LOP3.LUT R19, R19, 0xffff, RZ, 0xc0, !PT ;  /* 0x0000ffff13137812 */ /* 0x000fe400078ec0ff */
[----:B---3--:R-:W-:Y:S02]  /*3970*/  LOP3.LUT R0, R0, 0xffff, RZ, 0xc0, !PT ;  /* 0x0000ffff00007812 */ /* 0x008fe400078ec0ff */
[----:B------:R-:W-:Y:S02]  /*3980*/  LOP3.LUT R59, R164, 0xffff, RZ, 0xc0, !PT ;  /* 0x0000ffffa43b7812 */ /* 0x000fe400078ec0ff */
[----:B0-----:R-:W-:Y:S02]  /*3990*/  LOP3.LUT R66, R165, 0xffff, RZ, 0xc0, !PT ;  /* 0x0000ffffa5427812 */ /* 0x001fe400078ec0ff */
[----:B------:R-:W-:-:S02]  /*39a0*/  LOP3.LUT R7, R7, 0xffff, RZ, 0xc0, !PT ;  /* 0x0000ffff07077812 */ /* 0x000fc400078ec0ff */
[----:B------:R-:W-:Y:S02]  /*39b0*/  LOP3.LUT R12, R12, 0xffff, RZ, 0xc0, !PT ;  /* 0x0000ffff0c0c7812 */ /* 0x000fe400078ec0ff */
[----:B------:R-:W-:Y:S02]  /*39c0*/  PRMT R10, R15, 0x3340, R10 ;  /* 0x000033400f0a7816 */ /* 0x000fe4000000000a */
[----:B------:R-:W-:Y:S02]  /*39d0*/  LOP3.LUT R22, R22, 0xffff, RZ, 0xc0, !PT ;  /* 0x0000ffff16167812 */ /* 0x000fe400078ec0ff */
[----:B------:R-:W-:Y:S02]  /*39e0*/  LOP3.LUT R15, R8, 0xffff, RZ, 0xc0, !PT ;  /* 0x0000ffff080f7812 */ /* 0x000fe400078ec0ff */
[----:B------:R-:W-:Y:S02]  /*39f0*/  PRMT R19, R19, 0x3340, R0 ;  /* 0x0000334013137816 */ /* 0x000fe40000000000 */
[----:B------:R-:W-:-:S02]  /*3a00*/  PRMT R59, R59, 0x3340, R66 ;  /* 0x000033403b3b7816 */ /* 0x000fc40000000042 */
[----:B------:R-:W-:Y:S02]  /*3a10*/  PRMT R12, R7, 0x3340, R12 ;  /* 0x00003340070c7816 */ /* 0x000fe4000000000c */
[----:B------:R-:W-:Y:S02]  /*3a20*/  LOP3.LUT R21, R21, 0xffff, RZ, 0xc0, !PT ;  /* 0x0000ffff15157812 */ /* 0x000fe400078ec0ff */
[----:B------:R-:W-:Y:S02]  /*3a30*/  LOP3.LUT R0, R23, 0xffff, RZ, 0xc0, !PT ;  /* 0x0000ffff17007812 */ /* 0x000fe400078ec0ff */
[----:B------:R-:W-:Y:S02]  /*3a40*/  LOP3.LUT R16, R16, 0xffff, RZ, 0xc0, !PT ;  /* 0x0000ffff10107812 */ /* 0x000fe400078ec0ff */
[----:B------:R-:W-:Y:S02]  /*3a50*/  LOP3.LUT R7, R18, 0xffff, RZ, 0xc0, !PT ;  /* 0x0000ffff12077812 */ /* 0x000fe400078ec0ff */
[----:B------:R-:W-:-:S02]  /*3a60*/  PRMT R22, R22, 0x3340, R15 ;  /* 0x0000334016167816 */ /* 0x000fc4000000000f */
[----:B------:R-:W-:Y:S02]  /*3a70*/  LOP3.LUT R5, R5, 0xffff, RZ, 0xc0, !PT ;  /* 0x0000ffff05057812 */ /* 0x000fe400078ec0ff */
[----:B------:R-:W-:Y:S02]  /*3a80*/  LOP3.LUT R6, R6, 0xffff, RZ, 0xc0, !PT ;  /* 0x0000ffff06067812 */ /* 0x000fe400078ec0ff */
[----:B------:R-:W-:Y:S02]  /*3a90*/  LOP3.LUT R14, R14, 0xffff, RZ, 0xc0, !PT ;  /* 0x0000ffff0e0e7812 */ /* 0x000fe400078ec0ff */
[----:B------:R-:W-:Y:S02]  /*3aa0*/  LOP3.LUT R20, R20, 0xffff, RZ, 0xc0, !PT ;  /* 0x0000ffff14147812 */ /* 0x000fe400078ec0ff */
[----:B------:R-:W-:Y:S02]  /*3ab0*/  LOP3.LUT R15, R11, 0xffff, RZ, 0xc0, !PT ;  /* 0x0000ffff0b0f7812 */ /* 0x000fe400078ec0ff */
[----:B-----5:R-:W-:-:S02]  /*3ac0*/  LOP3.LUT R63, R172, 0xffff, RZ, 0xc0, !PT ;  /* 0x0000ffffac3f7812 */ /* 0x020fc400078ec0ff */
[----:B-1----:R-:W-:Y:S02]  /*3ad0*/  LOP3.LUT R64, R173, 0xffff, RZ, 0xc0, !PT ;  /* 0x0000ffffad407812 */ /* 0x002fe400078ec0ff */
[----:B------:R-:W-:Y:S02]  /*3ae0*/  PRMT R21, R21, 0x3340, R0 ;  /* 0x0000334015157816 */ /* 0x000fe40000000000 */
[----:B------:R-:W-:Y:S02]  /*3af0*/  LOP3.LUT R166, R166, 0xffff, RZ, 0xc0, !PT ;  /* 0x0000ffffa6a67812 */ /* 0x000fe400078ec0ff */
[----:B------:R-:W-:Y:S02]  /*3b00*/  LOP3.LUT R167, R167, 0xffff, RZ, 0xc0, !PT ;  /* 0x0000ffffa7a77812 */ /* 0x000fe400078ec0ff */
[----:B------:R-:W-:Y:S02]  /*3b10*/  LOP3.LUT R168, R168, 0xffff, RZ, 0xc0, !PT ;  /* 0x0000ffffa8a87812 */ /* 0x000fe400078ec0ff */
[----:B------:R-:W-:-:S02]  /*3b20*/  LOP3.LUT R169, R169, 0xffff, RZ, 0xc0, !PT ;  /* 0x0000ffffa9a97812 */ /* 0x000fc400078ec0ff */
[----:B------:R-:W-:Y:S02]  /*3b30*/  LOP3.LUT R171, R171, 0xffff, RZ, 0xc0, !PT ;  /* 0x0000ffffabab7812 */ /* 0x000fe400078ec0ff */
[----:B------:R-:W-:Y:S02]  /*3b40*/  LOP3.LUT R170, R170, 0xffff, RZ, 0xc0, !PT ;  /* 0x0000ffffaaaa7812 */ /* 0x000fe400078ec0ff */
[----:B--2---:R-:W-:Y:S02]  /*3b50*/  LOP3.LUT R174, R174, 0xffff, RZ, 0xc0, !PT ;  /* 0x0000ffffaeae7812 */ /* 0x004fe400078ec0ff */
[----:B------:R-:W-:Y:S02]  /*3b60*/  PRMT R11, R16, 0x3340, R7 ;  /* 0x00003340100b7816 */ /* 0x000fe40000000007 */
[----:B------:R-:W-:Y:S02]  /*3b70*/  LOP3.LUT R175, R175, 0xffff, RZ, 0xc0, !PT ;  /* 0x0000ffffafaf7812 */ /* 0x000fe400078ec0ff */
[----:B------:R-:W-:-:S02]  /*3b80*/  LOP3.LUT R9, R9, 0xffff, RZ, 0xc0, !PT ;  /* 0x0000ffff09097812 */ /* 0x000fc400078ec0ff */
[----:B------:R-:W-:Y:S02]  /*3b90*/  LOP3.LUT R65, R177, 0xffff, RZ, 0xc0, !PT ;  /* 0x0000ffffb1417812 */ /* 0x000fe400078ec0ff */
[----:B------:R-:W-:Y:S02]  /*3ba0*/  LOP3.LUT R0, R13, 0xffff, RZ, 0xc0, !PT ;  /* 0x0000ffff0d007812 */ /* 0x000fe400078ec0ff */
[----:B------:R-:W-:Y:S02]  /*3bb0*/  LOP3.LUT R2, R2, 0xffff, RZ, 0xc0, !PT ;  /* 0x0000ffff02027812 */ /* 0x000fe400078ec0ff */
[----:B------:R-:W-:Y:S02]  /*3bc0*/  LOP3.LUT R17, R17, 0xffff, RZ, 0xc0, !PT ;  /* 0x0000ffff11117812 */ /* 0x000fe400078ec0ff */
[----:B------:R-:W-:Y:S02]  /*3bd0*/  PRMT R16, R5, 0x3340, R6 ;  /* 0x0000334005107816 */ /* 0x000fe40000000006 */
[----:B------:R-:W-:-:S02]  /*3be0*/  LOP3.LUT R150, R150, 0xffff, RZ, 0xc0, !PT ;  /* 0x0000ffff96967812 */ /* 0x000fc400078ec0ff */
[----:B------:R-:W-:Y:S02]  /*3bf0*/  LOP3.LUT R7, R148, 0xffff, RZ, 0xc0, !PT ;  /* 0x0000ffff94077812 */ /* 0x000fe400078ec0ff */
[----:B------:R-:W-:Y:S02]  /*3c00*/  LOP3.LUT R4, R4, 0xffff, RZ, 0xc0, !PT ;  /* 0x0000ffff04047812 */ /* 0x000fe400078ec0ff */
[----:B----4-:R-:W-:Y:S02]  /*3c10*/  LOP3.LUT R176, R176, 0xffff, RZ, 0xc0, !PT ;  /* 0x0000ffffb0b07812 */ /* 0x010fe400078ec0ff */
[----:B------:R-:W-:Y:S02]  /*3c20*/  LOP3.LUT R66, R178, 0xffff, RZ, 0xc0, !PT ;  /* 0x0000ffffb2427812 */ /* 0x000fe400078ec0ff */
[----:B------:R-:W-:Y:S02]  /*3c30*/  LOP3.LUT R67, R180, 0xffff, RZ, 0xc0, !PT ;  /* 0x0000ffffb4437812 */ /* 0x000fe400078ec0ff */
[----:B------:R-:W-:-:S02]  /*3c40*/  LOP3.LUT R3, R3, 0xffff, RZ, 0xc0, !PT ;  /* 0x0000ffff03037812 */ /* 0x000fc400078ec0ff */
[----:B------:R-:W-:Y:S02]  /*3c50*/  PRMT R66, R66, 0x3340, R67 ;  /* 0x0000334042427816 */ /* 0x000fe40000000043 */
[----:B------:R-:W-:Y:S02]  /*3c60*/  PRMT R20, R20, 0x3340, R15 ;  /* 0x0000334014147816 */ /* 0x000fe4000000000f */
[----:B------:R-:W-:Y:S02]  /*3c70*/  LOP3.LUT R56, R56, 0xffff, RZ, 0xc0, !PT ;  /* 0x0000ffff38387812 */ /* 0x000fe400078ec0ff */
[----:B------:R-:W-:Y:S02]  /*3c80*/  LOP3.LUT R5, R146, 0xffff, RZ, 0xc0, !PT ;  /* 0x0000ffff92057812 */ /* 0x000fe400078ec0ff */
[----:B------:R-:W-:Y:S02]  /*3c90*/  PRMT R63, R63, 0x3340, R64 ;  /* 0x000033403f3f7816 */ /* 0x000fe40000000040 */
[----:B------:R-:W-:-:S02]  /*3ca0*/  LOP3.LUT R154, R154, 0xffff, RZ, 0xc0, !PT ;  /* 0x0000ffff9a9a7812 */ /* 0x000fc400078ec0ff */
[----:B------:R-:W-:Y:S02]  /*3cb0*/  LOP3.LUT R179, R179, 0xffff, RZ, 0xc0, !PT ;  /* 0x0000ffffb3b37812 */ /* 0x000fe400078ec0ff */
[----:B------:R-:W-:Y:S02]  /*3cc0*/  LOP3.LUT R15, R152, 0xffff, RZ, 0xc0, !PT ;  /* 0x0000ffff980f7812 */ /* 0x000fe400078ec0ff */
[----:B------:R-:W-:Y:S02]  /*3cd0*/  LOP3.LUT R68, R181, 0xffff, RZ, 0xc0, !PT ;  /* 0x0000ffffb5447812 */ /* 0x000fe400078ec0ff */
[----:B------:R-:W-:Y:S02]  /*3ce0*/  LOP3.LUT R158, R158, 0xffff, RZ, 0xc0, !PT ;  /* 0x0000ffff9e9e7812 */ /* 0x000fe400078ec0ff */
[----:B------:R-:W-:Y:S02]  /*3cf0*/  LOP3.LUT R182, R182, 0xffff, RZ, 0xc0, !PT ;  /* 0x0000ffffb6b67812 */ /* 0x000fe400078ec0ff */
        /* <DEDUP_REMOVED lines=9> */
[----:B------:R-:W-:Y:S02]  /*3d90*/  PRMT R60, R166, 0x3340, R167 ;  /* 0x00003340a63c7816 */ /* 0x000fe400000000a7 */
[----:B------:R-:W-:Y:S02]  /*3da0*/  PRMT R61, R168, 0x3340, R169 ;  /* 0x00003340a83d7816 */ /* 0x000fe400000000a9 */
[----:B------:R-:W-:Y:S02]  /*3db0*/  PRMT R62, R171, 0x3340, R170 ;  /* 0x00003340ab3e7816 */ /* 0x000fe400000000aa */
[----:B------:R-:W-:-:S02]  /*3dc0*/  PRMT R64, R174, 0x3340, R175 ;  /* 0x00003340ae407816 */ /* 0x000fc400000000af */
[----:B------:R-:W-:Y:S02]  /*3dd0*/  PRMT R65, R65, 0x3340, R176 ;  /* 0x0000334041417816 */ /* 0x000fe400000000b0 */
[----:B------:R-:W-:Y:S02]  /*3de0*/  PRMT R0, R9, 0x3340, R0 ;  /* 0x0000334009007816 */ /* 0x000fe40000000000 */
[----:B------:R-:W-:Y:S02]  /*3df0*/  LOP3.LUT R189, R189, 0xffff, RZ, 0xc0, !PT ;  /* 0x0000ffffbdbd7812 */ /* 0x000fe400078ec0ff */
[----:B------:R-:W-:Y:S02]  /*3e00*/  LOP3.LUT R194, R194, 0xffff, RZ, 0xc0, !PT ;  /* 0x0000ffffc2c27812 */ /* 0x000fe400078ec0ff */
[----:B------:R-:W-:Y:S02]  /*3e10*/  LOP3.LUT R195, R195, 0xffff, RZ, 0xc0, !PT ;  /* 0x0000ffffc3c37812 */ /* 0x000fe400078ec0ff */
[----:B------:R-:W-:-:S02]  /*3e20*/  PRMT R179, R179, 0x3340, R68 ;  /* 0x00003340b3b37816 */ /* 0x000fc40000000044 */
[----:B------:R-:W-:Y:S02]  /*3e30*/  PRMT R182, R182, 0x3340, R183 ;  /* 0x00003340b6b67816 */ /* 0x000fe400000000b7 */
[----:B------:R-:W-:Y:S02]  /*3e40*/  PRMT R67, R188, 0x3340, R67 ;  /* 0x00003340bc437816 */ /* 0x000fe40000000043 */
[----:B------:R-:W-:Y:S02]  /*3e50*/  PRMT R189, R189, 0x3340, R194 ;  /* 0x00003340bdbd7816 */ /* 0x000fe400000000c2 */
[----:B------:R-:W-:Y:S02]  /*3e60*/  PRMT R2, R2, 0x3340, R17 ;  /* 0x0000334002027816 */ /* 0x000fe40000000011 */
[----:B------:R-:W-:Y:S02]  /*3e70*/  PRMT R150, R150, 0x3340, R7 ;  /* 0x0000334096967816 */ /* 0x000fe40000000007 */
[----:B------:R-:W-:-:S02]  /*3e80*/  LOP3.LUT R196, R196, 0xffff, RZ, 0xc0, !PT ;  /* 0x0000ffffc4c47812 */ /* 0x000fc400078ec0ff */
[----:B------:R-:W-:-:S04]  /*3e90*/  LOP3.LUT R201, R201, 0xffff, RZ, 0xc0, !PT ;  /* 0x0000ffffc9c97812 */ /* 0x000fc800078ec0ff */
[----:B------:R-:W-:Y:S02]  /*3ea0*/  PRMT R201, R201, 0x3340, R14 ;  /* 0x00003340c9c97816 */ /* 0x000fe4000000000e */
[----:B------:R-:W-:Y:S02]  /*3eb0*/  LOP3.LUT R200, R200, 0xffff, RZ, 0xc0, !PT ;  /* 0x0000ffffc8c87812 */ /* 0x000fe400078ec0ff */
[----:B------:R-:W-:Y:S02]  /*3ec0*/  PRMT R196, R195, 0x3340, R196 ;  /* 0x00003340c3c47816 */ /* 0x000fe400000000c4 */
[----:B------:R-:W-:Y:S02]  /*3ed0*/  PRMT R3, R4, 0x3340, R3 ;  /* 0x0000334004037816 */ /* 0x000fe40000000003 */
[----:B------:R-:W-:Y:S02]  /*3ee0*/  PRMT R17, R56, 0x3340, R5 ;  /* 0x0000334038117816 */ /* 0x000fe40000000005 */
[----:B------:R-:W-:-:S02]  /*3ef0*/  PRMT R7, R201, 0x5410, R10 ;  /* 0x00005410c9077816 */ /* 0x000fc4000000000a */
[----:B------:R-:W-:Y:S02]  /*3f00*/  PRMT R23, R154, 0x3340, R15 ;  /* 0x000033409a177816 */ /* 0x000fe4000000000f */
[----:B------:R-:W-:Y:S02]  /*3f10*/  PRMT R18, R158, 0x3340, R69 ;  /* 0x000033409e127816 */ /* 0x000fe40000000045 */
        /* <DEDUP_REMOVED lines=17> */
[----:B------:R-:W-:Y:S01]  /*4030*/  PRMT R19, R161, 0x5410, R200 ;  /* 0x00005410a1137816 */ /* 0x000fe200000000c8 */
[----:B------:R-:W-:Y:S01]  /*4040*/  STS.128 [R80+UR12], R12 ;  /* 0x0000000c50007988 */ /* 0x000fe20008000c0c */
[C---:B------:R-:W-:Y:S02]  /*4050*/  LOP3.LUT R0, R70.reuse, 0x10, RZ, 0x3c, !PT ;  /* 0x0000001046007812 */ /* 0x040fe400078e3cff */
[C---:B------:R-:W-:Y:S01]  /*4060*/  LOP3.LUT R3, R70.reuse, 0x20, RZ, 0x3c, !PT ;  /* 0x0000002046037812 */ /* 0x040fe200078e3cff */
[----:B------:R0:W-:Y:S04]  /*4070*/  STS.128 [R77+UR12], R4 ;  /* 0x000000044d007988 */ /* 0x0001e80008000c0c */
[----:B------:R-:W-:Y:S04]  /*4080*/  STS.128 [R76+UR12], R8 ;  /* 0x000000084c007988 */ /* 0x000fe80008000c0c */
[----:B------:R-:W-:Y:S04]  /*4090*/  STS.128 [R75+UR12], R16 ;  /* 0x000000104b007988 */ /* 0x000fe80008000c0c */
[----:B------:R-:W-:Y:S01]  /*40a0*/  STS.U8 [R70+UR12+0x2000], R185 ;  /* 0x002000b946007988 */ /* 0x000fe2000800000c */
[----:B0-----:R-:W-:-:S03]  /*40b0*/  LOP3.LUT R5, R70, 0x30, RZ, 0x3c, !PT ;  /* 0x0000003046057812 */ /* 0x001fc600078e3cff */
[----:B------:R-:W-:Y:S04]  /*40c0*/  STS.U8 [R70+UR12+0x2200], R193 ;  /* 0x002200c146007988 */ /* 0x000fe8000800000c */
[----:B------:R-:W-:Y:S04]  /*40d0*/  STS.U8 [R70+UR12+0x2400], R199 ;  /* 0x002400c746007988 */ /* 0x000fe8000800000c */
[----:B------:R-:W-:Y:S04]  /*40e0*/  STS.U8 [R70+UR12+0x2600], R205 ;  /* 0x002600cd46007988 */ /* 0x000fe8000800000c */
[----:B------:R-:W-:Y:S04]  /*40f0*/  STS.U8 [R0+UR12+0x2080], R187 ;  /* 0x002080bb00007988 */ /* 0x000fe8000800000c */
[----:B------:R-:W-:Y:S04]  /*4100*/  STS.U8 [R0+UR12+0x2280], R191 ;  /* 0x002280bf00007988 */ /* 0x000fe8000800000c */
[----:B------:R-:W-:Y:S04]  /*4110*/  STS.U8 [R0+UR12+0x2480], R198 ;  /* 0x002480c600007988 */ /* 0x000fe8000800000c */
[----:B------:R0:W-:Y:S04]  /*4120*/  STS.U8 [R0+UR12+0x2680], R203 ;  /* 0x002680cb00007988 */ /* 0x0001e8000800000c */
[----:B------:R1:W-:Y:S04]  /*4130*/  STS.U8 [R3+UR12+0x2100], R184 ;  /* 0x002100b803007988 */ /* 0x0003e8000800000c */
[----:B------:R1:W-:Y:S04]  /*4140*/  STS.U8 [R3+UR12+0x2300], R192 ;  /* 0x002300c003007988 */ /* 0x0003e8000800000c */
[----:B------:R1:W-:Y:S04]  /*4150*/  STS.U8 [R3+UR12+0x2500], R202 ;  /* 0x002500ca03007988 */ /* 0x0003e8000800000c */
[----:B------:R1:W-:Y:S04]  /*4160*/  STS.U8 [R3+UR12+0x2700], R206 ;  /* 0x002700ce03007988 */ /* 0x0003e8000800000c */
[----:B------:R1:W-:Y:S04]  /*4170*/  STS.U8 [R5+UR12+0x2180], R186 ;  /* 0x002180ba05007988 */ /* 0x0003e8000800000c */
[----:B------:R1:W-:Y:S04]  /*4180*/  STS.U8 [R5+UR12+0x2380], R197 ;  /* 0x002380c505007988 */ /* 0x0003e8000800000c */
[----:B------:R1:W-:Y:S04]  /*4190*/  STS.U8 [R5+UR12+0x2580], R204 ;  /* 0x002580cc05007988 */ /* 0x0003e8000800000c */
[----:B------:R1:W-:Y:S01]  /*41a0*/  STS.U8 [R5+UR12+0x2780], R58 ;  /* 0x0027803a05007988 */ /* 0x0003e2000800000c */
[----:B------:R2:W-:Y:S06]  /*41b0*/  MEMBAR.ALL.CTA ;  /* 0x0000000000007992 */ /* 0x0005ec0000008000 */
[----:B--2---:R-:W2:Y:S02]  /*41c0*/  FENCE.VIEW.ASYNC.S ;  /* 0x00000000000073c6 */ /* 0x004ea40000000000 */
[----:B--2---:R-:W-:Y:S06]  /*41d0*/  BAR.SYNC.DEFER_BLOCKING 0x0 ;  /* 0x0000000000007b1d */ /* 0x004fec0000010000 */
[----:B------:R-:W-:Y:S01]  /*41e0*/  UMOV UR4, UR13 ;  /* 0x0000000d00047c82 */ /* 0x000fe20008000000 */
[----:B------:R-:W-:Y:S01]  /*41f0*/  UMOV UR5, 0x80000020 ;  /* 0x8000002000057882 */ /* 0x000fe20000000000 */
[----:B------:R-:W-:-:S06]  /*4200*/  WARPGROUP.ARRIVE ;  /* 0x00000000000079c5 */ /* 0x000fcc0000000000 */
[----:B------:R-:W-:Y:S01]  /*4210*/  QGMMA.64x32x32.F32.E4M3.E4M3 R40, gdesc[UR4], R40 ;  /* 0x00600000042879f3 */ /* 0x000fe20008700828 */
[----:B------:R-:W-:Y:S01]  /*4220*/  UMOV UR18, UR6 ;  /* 0x0000000600127c82 */ /* 0x000fe20008000000 */
[----:B------:R-:W-:Y:S02]  /*4230*/  UMOV UR19, UR7 ;  /* 0x0000000700137c82 */ /* 0x000fe40008000000 */
[----:B------:R-:W-:Y:S04]  /*4240*/  QGMMA.64x32x32.F32.E4M3.E4M3 R40, gdesc[UR8], R40 ;  /* 0x00600000082879f3 */ /* 0x000fe80008700828 */
[----:B------:R-:W-:Y:S01]  /*4250*/  QGMMA.64x32x32.F32.E4M3.E4M3 R24, gdesc[UR16], R24 ;  /* 0x00600000101879f3 */ /* 0x000fe20008700818 */
[----:B------:R-:W-:Y:S01]  /*4260*/  UMOV UR22, UR10 ;  /* 0x0000000a00167c82 */ /* 0x000fe20008000000 */
[----:B------:R-:W-:Y:S01]  /*4270*/  UMOV UR23, UR11 ;  /* 0x0000000b00177c82 */ /* 0x000fe20008000000 */
[----:B------:R-:W-:-:S02]  /*4280*/  USHF.R.S32.HI UR4, URZ, 0x1f, UR24 ;  /* 0x0000001f3f047899 */ /* 0x000fc40008011418 */
[----:B------:R-:W-:Y:S01]  /*4290*/  IADD3 R110, P1, R110, UR24, RZ ;  /* 0x000000186e6e7c10 */ /* 0x000fe2000ff3e0ff */
[----:B0-----:R-:W-:Y:S02]  /*42a0*/  IMAD.SHL.U32 R0, R136, 0x40, RZ ;  /* 0x0000004088007824 */ /* 0x001fe400078e00ff */
[----:B------:R-:W-:Y:S01]  /*42b0*/  VIADD R108, R108, 0xffffffff ;  /* 0xffffffff6c6c7836 */ /* 0x000fe20000000000 */
[----:B------:R-:W-:Y:S02]  /*42c0*/  IADD3.X R121, R121, UR4, RZ, P1, !PT ;  /* 0x0000000479797c10 */ /* 0x000fe40008ffe4ff */
[----:B------:R-:W-:Y:S02]  /*42d0*/  IADD3 R118, P1, R118, UR24, RZ ;  /* 0x0000001876767c10 */ /* 0x000fe4000ff3e0ff */
[----:B------:R-:W-:Y:S01]  /*42e0*/  IADD3 R134, P0, R0, R134, RZ ;  /* 0x0000008600867210 */ /* 0x000fe20007f1e0ff */
[----:B------:R-:W-:Y:S01]  /*42f0*/  QGMMA.64x32x32.F32.E4M3.E4M3 R24, gdesc[UR20], R24, gsb0 ;  /* 0x00600000141879f3 */ /* 0x000fe20008000818 */
[----:B------:R-:W-:-:S02]  /*4300*/  IADD3 R79, P3, R79, UR24, RZ ;  /* 0x000000184f4f7c10 */ /* 0x000fc4000ff7e0ff */
[----:B------:R-:W-:Y:S02]  /*4310*/  IADD3 R109, P2, R109, UR24, RZ ;  /* 0x000000186d6d7c10 */ /* 0x000fe4000ff5e0ff */
[----:B------:R-:W-:Y:S02]  /*4320*/  IADD3.X R135, R135, UR4, RZ, P1, !PT ;  /* 0x0000000487877c10 */ /* 0x000fe40008ffe4ff */
[----:B------:R-:W-:Y:S02]  /*4330*/  ISETP.NE.U32.AND P1, PT, R108, RZ, PT ;  /* 0x000000ff6c00720c */ /* 0x000fe40003f25070 */
[----:B------:R-:W-:Y:S02]  /*4340*/  LEA.HI.X.SX32 R107, R0, R107, 0x1, P0 ;  /* 0x0000006b006b7211 */ /* 0x000fe400000f0eff */
[----:B------:R-:W-:Y:S02]  /*4350*/  IADD3.X R117, R117, UR4, RZ, P3, !PT ;  /* 0x0000000475757c10 */ /* 0x000fe40009ffe4ff */
[----:B------:R-:W-:-:S02]  /*4360*/  IADD3.X R119, R119, UR4, RZ, P2, !PT ;  /* 0x0000000477777c10 */ /* 0x000fc400097fe4ff */
[----:B------:R-:W-:Y:S02]  /*4370*/  IADD3 R111, P0, R111, UR24, RZ ;  /* 0x000000186f6f7c10 */ /* 0x000fe4000ff1e0ff */
[----:B------:R-:W-:Y:S02]  /*4380*/  IADD3 R112, P4, R112, UR24, RZ ;  /* 0x0000001870707c10 */ /* 0x000fe4000ff9e0ff */
[----:B------:R-:W-:Y:S02]  /*4390*/  IADD3 R113, P6, R113, UR24, RZ ;  /* 0x0000001871717c10 */ /* 0x000fe4000ffde0ff */
[----:B------:R-:W-:Y:S02]  /*43a0*/  IADD3 R114, P5, R114, UR24, RZ ;  /* 0x0000001872727c10 */ /* 0x000fe4000ffbe0ff */
[----:B------:R-:W-:Y:S02]  /*43b0*/  IADD3 R115, P3, R115, UR24, RZ ;  /* 0x0000001873737c10 */ /* 0x000fe4000ff7e0ff */
[----:B------:R-:W-:-:S02]  /*43c0*/  IADD3 R116, P2, R116, UR24, RZ ;  /* 0x0000001874747c10 */ /* 0x000fc4000ff5e0ff */
[----:B------:R-:W-:Y:S02]  /*43d0*/  IADD3.X R123, R123, UR4, RZ, P0, !PT ;  /* 0x000000047b7b7c10 */ /* 0x000fe400087fe4ff */
[----:B------:R-:W-:Y:S02]  /*43e0*/  IADD3.X R125, R125, UR4, RZ, P4, !PT ;  /* 0x000000047d7d7c10 */ /* 0x000fe4000a7fe4ff */
[----:B------:R-:W-:Y:S02]  /*43f0*/  IADD3.X R127, R127, UR4, RZ, P6, !PT ;  /* 0x000000047f7f7c10 */ /* 0x000fe4000b7fe4ff */
[----:B------:R-:W-:Y:S02]  /*4400*/  IADD3.X R129, R129, UR4, RZ, P5, !PT ;  /* 0x0000000481817c10 */ /* 0x000fe4000affe4ff */
        /* <DEDUP_REMOVED lines=12> */
[----:B------:R-:W-:Y:S01]  /*44d0*/  IADD3.X R143, R143, UR4, RZ, P3, !PT ;  /* 0x000000048f8f7c10 */ /* 0x000fe20009ffe4ff */
[----:B------:R-:W-:Y:S02]  /*44e0*/  WARPGROUP.DEPBAR.LE gsb0, 0x0 ;  /* 0x00008000000079c5 */ /* 0x000fe40000010000 */
[----:B------:R-:W-:Y:S01]  /*44f0*/  IADD3.X R145, R145, UR4, RZ, P2, !PT ;  /* 0x0000000491917c10 */ /* 0x000fe200097fe4ff */
[----:B------:R-:W-:Y:S01]  /*4500*/  VIADD R132, R132, 0xffffffc0 ;  /* 0xffffffc084847836 */ /* 0x000fe20000000000 */
[----:B-1----:R-:W-:Y:S06]  /*4510*/  @P1 BRA `(.L_x_2) ;  /* 0xffffffd8004c1947 */ /* 0x002fec000383ffff */
.L_x_1:
[----:B------:R-:W-:Y:S01]  /*4520*/  BAR.SYNC.DEFER_BLOCKING 0x0 ;  /* 0x0000000000007b1d */ /* 0x000fe20000010000 */
[----:B------:R-:W-:Y:S01]  /*4530*/  IMAD.SHL.U32 R0, R57, 0x10, RZ ;  /* 0x0000001039007824 */ /* 0x000fe200078e00ff */
[----:B------:R-:W-:Y:S01]  /*4540*/  F2FP.SATFINITE.E4M3.F32.PACK_AB_MERGE_C R42, R43, R42, RZ ;  /* 0x0000002a2b2a723e */ /* 0x000fe200048070ff */
[----:B------:R-:W-:Y:S01]  /*4550*/  IMAD.SHL.U32 R57, R57, 0x40, RZ ;  /* 0x0000004039397824 */ /* 0x000fe200078e00ff */
[----:B------:R-:W-:Y:S01]  /*4560*/  F2FP.SATFINITE.E4M3.F32.PACK_AB_MERGE_C R47, R47, R46, RZ ;  /* 0x0000002e2f2f723e */ /* 0x000fe200048070ff */
[----:B------:R-:W-:Y:S01]  /*4570*/  VIADD R2, R72, 0x3 ;  /* 0x0000000348027836 */ /* 0x000fe20000000000 */
[----:B------:R-:W-:Y:S01]  /*4580*/  LOP3.LUT R0, R0, 0xf0, RZ, 0xc0, !PT ;  /* 0x000000f000007812 */ /* 0x000fe200078ec0ff */
[----:B------:R-:W-:Y:S01]  /*4590*/  ULDC.64 UR6, c[0x0][0x228] ;  /* 0x00008a0000067ab9 */ /* 0x000fe20000000a00 */
[----:B------:R-:W-:Y:S01]  /*45a0*/  LOP3.LUT R57, R57, 0x400, RZ, 0xc0, !PT ;  /* 0x0000040039397812 */ /* 0x000fe200078ec0ff */
[----:B------:R-:W-:Y:S01]  /*45b0*/  ULDC UR4, c[0x0][0x244] ;  /* 0x0000910000047ab9 */ /* 0x000fe20000000800 */
[----:B------:R-:W-:-:S02]  /*45c0*/  LOP3.LUT R74, R74, 0x300, RZ, 0xc0, !PT ;  /* 0x000003004a4a7812 */ /* 0x000fc400078ec0ff */
[----:B------:R-:W-:Y:S01]  /*45d0*/  IADD3 R57, R57, UR12, R0 ;  /* 0x0000000c39397c10 */ /* 0x000fe2000fffe000 */
[----:B------:R-:W-:Y:S01]  /*45e0*/  VIADD R0, R72, 0x1 ;  /* 0x0000000148007836 */ /* 0x000fe20000000000 */
[----:B------:R-:W-:Y:S02]  /*45f0*/  F2FP.SATFINITE.E4M3.F32.PACK_AB_MERGE_C R40, R41, R40, RZ ;  /* 0x000000282928723e */ /* 0x000fe400048070ff */
[----:B------:R-:W-:Y:S01]  /*4600*/  F2FP.SATFINITE.E4M3.F32.PACK_AB_MERGE_C R45, R45, R44, RZ ;  /* 0x0000002c2d2d723e */ /* 0x000fe200048070ff */
[----:B------:R-:W-:Y:S01]  /*4610*/  IMAD.IADD R57, R74, 0x1, R57 ;  /* 0x000000014a397824 */ /* 0x000fe200078e0239 */
[----:B------:R-:W-:Y:S02]  /*4620*/  F2FP.SATFINITE.E4M3.F32.PACK_AB_MERGE_C R24, R25, R24, RZ ;  /* 0x000000181918723e */ /* 0x000fe400048070ff */
[----:B------:R-:W-:Y:S02]  /*4630*/  F2FP.SATFINITE.E4M3.F32.PACK_AB_MERGE_C R26, R27, R26, RZ ;  /* 0x0000001a1b1a723e */ /* 0x000fe400048070ff */
[----:B------:R-:W-:-:S02]  /*4640*/  F2FP.SATFINITE.E4M3.F32.PACK_AB_MERGE_C R29, R29, R28, RZ ;  /* 0x0000001c1d1d723e */ /* 0x000fc400048070ff */
[----:B------:R-:W-:Y:S02]  /*4650*/  F2FP.SATFINITE.E4M3.F32.PACK_AB_MERGE_C R31, R31, R30, RZ ;  /* 0x0000001e1f1f723e */ /* 0x000fe400048070ff */
[----:B------:R-:W-:Y:S02]  /*4660*/  PRMT R41, R42, 0x5410, R47 ;  /* 0x000054102a297816 */ /* 0x000fe4000000002f */
[----:B------:R-:W-:Y:S02]  /*4670*/  PRMT R40, R40, 0x5410, R45 ;  /* 0x0000541028287816 */ /* 0x000fe4000000002d */
[----:B------:R-:W-:Y:S02]  /*4680*/  PRMT R42, R24, 0x5410, R29 ;  /* 0x00005410182a7816 */ /* 0x000fe4000000001d */
[----:B------:R-:W-:Y:S02]  /*4690*/  PRMT R43, R26, 0x5410, R31 ;  /* 0x000054101a2b7816 */ /* 0x000fe4000000001f */
[----:B------:R-:W-:-:S02]  /*46a0*/  LEA R70, R70, UR12, 0x4 ;  /* 0x0000000c46467c11 */ /* 0x000fc4000f8e20ff */
[----:B------:R-:W-:Y:S01]  /*46b0*/  ISETP.GE.AND P0, PT, R73, UR6, PT ;  /* 0x0000000649007c0c */ /* 0x000fe2000bf06270 */
[----:B------:R-:W-:Y:S01]  /*46c0*/  STSM.16.M88.4 [R57], R40 ;  /* 0x0000002839007844 */ /* 0x000fe20000000200 */
[----:B------:R-:W-:Y:S01]  /*46d0*/  F2FP.SATFINITE.E4M3.F32.PACK_AB_MERGE_C R50, R51, R50, RZ ;  /* 0x000000323332723e */ /* 0x000fe200048070ff */
[----:B------:R-:W-:Y:S01]  /*46e0*/  IMAD R73, R73, UR4, RZ ;  /* 0x0000000449497c24 */ /* 0x000fe2000f8e02ff */
[----:B------:R-:W-:Y:S01]  /*46f0*/  F2FP.SATFINITE.E4M3.F32.PACK_AB_MERGE_C R55, R55, R54, RZ ;  /* 0x000000363737723e */ /* 0x000fe200048070ff */
[----:B------:R-:W-:Y:S01]  /*4700*/  BAR.SYNC.DEFER_BLOCKING 0x0 ;  /* 0x0000000000007b1d */ /* 0x000fe20000010000 */
[----:B------:R-:W-:Y:S02]  /*4710*/  F2FP.SATFINITE.E4M3.F32.PACK_AB_MERGE_C R48, R49, R48, RZ ;  /* 0x000000303130723e */ /* 0x000fe400048070ff */
[----:B------:R-:W-:Y:S02]  /*4720*/  F2FP.SATFINITE.E4M3.F32.PACK_AB_MERGE_C R53, R53, R52, RZ ;  /* 0x000000343535723e */ /* 0x000fe400048070ff */
[----:B------:R-:W-:Y:S01]  /*4730*/  F2FP.SATFINITE.E4M3.F32.PACK_AB_MERGE_C R32, R33, R32, RZ ;  /* 0x000000202120723e */ /* 0x000fe200048070ff */
[----:B------:R-:W-:Y:S01]  /*4740*/  ULDC.64 UR4, c[0x0][0x220] ;  /* 0x0000880000047ab9 */ /* 0x000fe20000000a00 */
[----:B------:R-:W-:-:S02]  /*4750*/  F2FP.SATFINITE.E4M3.F32.PACK_AB_MERGE_C R34, R35, R34, RZ ;  /* 0x000000222322723e */ /* 0x000fc400048070ff */
[----:B------:R-:W-:Y:S02]  /*4760*/  F2FP.SATFINITE.E4M3.F32.PACK_AB_MERGE_C R37, R37, R36, RZ ;  /* 0x000000242525723e */ /* 0x000fe400048070ff */
[----:B------:R-:W-:Y:S02]  /*4770*/  F2FP.SATFINITE.E4M3.F32.PACK_AB_MERGE_C R39, R39, R38, RZ ;  /* 0x000000262727723e */ /* 0x000fe400048070ff */
[----:B------:R-:W-:Y:S01]  /*4780*/  ISETP.LT.AND P5, PT, R0, UR7, !P0 ;  /* 0x0000000700007c0c */ /* 0x000fe2000c7a1270 */
[----:B------:R-:W-:Y:S01]  /*4790*/  VIADD R0, R72, 0x2 ;  /* 0x0000000248007836 */ /* 0x000fe20000000000 */
[----:B------:R-:W-:Y:S02]  /*47a0*/  PRMT R49, R50, 0x5410, R55 ;  /* 0x0000541032317816 */ /* 0x000fe40000000037 */
[----:B------:R-:W-:Y:S02]  /*47b0*/  PRMT R48, R48, 0x5410, R53 ;  /* 0x0000541030307816 */ /* 0x000fe40000000035 */
[----:B------:R-:W-:-:S02]  /*47c0*/  PRMT R50, R32, 0x5410, R37 ;  /* 0x0000541020327816 */ /* 0x000fc40000000025 */
[----:B------:R-:W-:Y:S02]  /*47d0*/  PRMT R51, R34, 0x5410, R39 ;  /* 0x0000541022337816 */ /* 0x000fe40000000027 */
[----:B------:R-:W-:Y:S01]  /*47e0*/  ISETP.LT.AND P4, PT, R0, UR7, !P0 ;  /* 0x0000000700007c0c */ /* 0x000fe2000c781270 */
[----:B------:R-:W0:Y:S01]  /*47f0*/  LDS.128 R4, [R70] ;  /* 0x0000000046047984 */ /* 0x000e220000000c00 */
[----:B------:R-:W-:Y:S01]  /*4800*/  VIADD R0, R72, 0x4 ;  /* 0x0000000448007836 */ /* 0x000fe20000000000 */
[C---:B------:R-:W-:Y:S01]  /*4810*/  IADD3 R25, P1, R73.reuse, UR4, RZ ;  /* 0x0000000449197c10 */ /* 0x040fe2000ff3e0ff */
[----:B------:R-:W-:Y:S01]  /*4820*/  ULDC UR4, c[0x0][0x248] ;  /* 0x0000920000047ab9 */ /* 0x000fe20000000800 */
[----:B------:R-:W-:Y:S01]  /*4830*/  BAR.SYNC.DEFER_BLOCKING 0x0 ;  /* 0x0000000000007b1d */ /* 0x000fe20000010000 */
[----:B------:R-:W-:Y:S02]  /*4840*/  ISETP.LT.AND P3, PT, R2, UR7, !P0 ;  /* 0x0000000702007c0c */ /* 0x000fe4000c761270 */
[----:B------:R-:W-:Y:S01]  /*4850*/  ISETP.LT.AND P2, PT, R0, UR7, !P0 ;  /* 0x0000000700007c0c */ /* 0x000fe2000c741270 */
[----:B------:R-:W-:Y:S01]  /*4860*/  IMAD R0, R72, UR4, RZ ;  /* 0x0000000448007c24 */ /* 0x000fe2000f8e02ff */
[----:B------:R-:W-:-:S02]  /*4870*/  LEA.HI.X.SX32 R73, R73, UR5, 0x1, P1 ;  /* 0x0000000549497c11 */ /* 0x000fc400088f0eff */
[----:B------:R-:W-:Y:S01]  /*4880*/  ISETP.LT.AND P1, PT, R72, UR7, !P0 ;  /* 0x0000000748007c0c */ /* 0x000fe2000c721270 */
[C---:B------:R-:W-:Y:S01]  /*4890*/  VIADD R9, R0.reuse, UR4 ;  /* 0x0000000400097c36 */ /* 0x040fe20008000000 */
[----:B------:R-:W-:-:S03]  /*48a0*/  IADD3 R2, P6, R0, R25, RZ ;  /* 0x0000001900027210 */ /* 0x000fc60007fde0ff */
[C---:B------:R-:W-:Y:S01]  /*48b0*/  VIADD R11, R9.reuse, UR4 ;  /* 0x00000004090b7c36 */ /* 0x040fe20008000000 */
[----:B------:R-:W-:Y:S01]  /*48c0*/  LEA.HI.X.SX32 R3, R0, R73, 0x1, P6 ;  /* 0x0000004900037211 */ /* 0x000fe200030f0eff */
[----:B------:R-:W-:Y:S01]  /*48d0*/  VIADD R0, R72, 0x5 ;  /* 0x0000000548007836 */ /* 0x000fe20000000000 */
[----:B------:R-:W-:Y:S01]  /*48e0*/  IADD3 R8, P6, R9, R25, RZ ;  /* 0x0000001909087210 */ /* 0x000fe20007fde0ff */
[----:B------:R-:W-:-:S03]  /*48f0*/  VIADD R12, R11, UR4 ;  /* 0x000000040b0c7c36 */ /* 0x000fc60008000000 */
[----:B------:R-:W-:Y:S01]  /*4900*/  LEA.HI.X.SX32 R9, R9, R73, 0x1, P6 ;  /* 0x0000004909097211 */ /* 0x000fe200030f0eff */
[----:B------:R-:W-:Y:S01]  /*4910*/  VIADD R14, R12, UR4 ;  /* 0x000000040c0e7c36 */ /* 0x000fe20008000000 */
[C---:B------:R-:W-:Y:S01]  /*4920*/  IADD3 R10, P6, R11.reuse, R25, RZ ;  /* 0x000000190b0a7210 */ /* 0x040fe20007fde0ff */
[----:B------:R-:W-:Y:S03]  /*4930*/  STSM.16.M88.4 [R57], R48 ;  /* 0x0000003039007844 */ /* 0x000fe60000000200 */
[----:B------:R-:W-:Y:S02]  /*4940*/  LEA.HI.X.SX32 R11, R11, R73, 0x1, P6 ;  /* 0x000000490b0b7211 */ /* 0x000fe400030f0eff */
[C---:B0-----:R-:W-:Y:S01]  /*4950*/  PRMT R13, R4.reuse, 0x7770, RZ ;  /* 0x00007770040d7816 */ /* 0x041fe200000000ff */
[----:B------:R-:W-:Y:S01]  /*4960*/  BAR.SYNC.DEFER_BLOCKING 0x0 ;  /* 0x0000000000007b1d */ /* 0x000fe20000010000 */
[----:B------:R-:W-:-:S02]  /*4970*/  PRMT R15, R4, 0x7771, RZ ;  /* 0x00007771040f7816 */ /* 0x000fc400000000ff */
[C---:B------:R-:W-:Y:S02]  /*4980*/  PRMT R19, R5.reuse, 0x7770, RZ ;  /* 0x0000777005137816 */ /* 0x040fe400000000ff */
[C---:B------:R-:W-:Y:S02]  /*4990*/  PRMT R17, R5.reuse, 0x7771, RZ ;  /* 0x0000777105117816 */ /* 0x040fe400000000ff */
[----:B------:R-:W-:Y:S02]  /*49a0*/  PRMT R23, R5, 0x7773, RZ ;  /* 0x0000777305177816 */ /* 0x000fe400000000ff */
[----:B------:R-:W-:Y:S01]  /*49b0*/  PRMT R21, R6, 0x7772, RZ ;  /* 0x0000777206157816 */ /* 0x000fe200000000ff */
[----:B------:R0:W-:Y:S01]  /*49c0*/  @P1 STG.E.U8 desc[UR14][R2.64], R13 ;  /* 0x0000000d02001986 */ /* 0x0001e2000c10110e */
[----:B------:R-:W-:Y:S01]  /*49d0*/  ISETP.LT.AND P1, PT, R0, UR7, !P0 ;  /* 0x0000000700007c0c */ /* 0x000fe2000c721270 */
[----:B------:R-:W-:Y:S02]  /*49e0*/  VIADD R0, R72, 0x6 ;  /* 0x0000000648007836 */ /* 0x000fe40000000000 */
[----:B------:R1:W-:Y:S03]  /*49f0*/  @P5 STG.E.U8 desc[UR14][R8.64], R15 ;  /* 0x0000000f08005986 */ /* 0x0003e6000c10110e */
[----:B------:R-:W-:Y:S01]  /*4a00*/  ISETP.LT.AND P5, PT, R0, UR7, !P0 ;  /* 0x0000000700007c0c */ /* 0x000fe2000c7a1270 */
[----:B------:R2:W-:Y:S01]  /*4a10*/  @P4 STG.E.U8 desc[UR14][R10.64], R19 ;  /* 0x000000130a004986 */ /* 0x0005e2000c10110e */
[----:B------:R-:W-:Y:S01]  /*4a20*/  VIADD R0, R72, 0x7 ;  /* 0x0000000748007836 */ /* 0x000fe20000000000 */
[----:B0-----:R-:W-:-:S04]  /*4a30*/  IADD3 R2, P6, R12, R25, RZ ;  /* 0x000000190c027210 */ /* 0x001fc80007fde0ff */
[----:B------:R-:W-:Y:S01]  /*4a40*/  ISETP.LT.AND P4, PT, R0, UR7, !P0 ;  /* 0x0000000700007c0c */ /* 0x000fe2000c781270 */
[----:B------:R-:W-:Y:S01]  /*4a50*/  VIADD R0, R72, 0x8 ;  /* 0x0000000848007836 */ /* 0x000fe20000000000 */
[----:B------:R-:W-:Y:S02]  /*4a60*/  LEA.HI.X.SX32 R3, R12, R73, 0x1, P6 ;  /* 0x000000490c037211 */ /* 0x000fe400030f0eff */
[----:B------:R-:W-:Y:S02]  /*4a70*/  IADD3 R12, P6, R14, R25, RZ ;  /* 0x000000190e0c7210 */ /* 0x000fe40007fde0ff */
[----:B-1----:R-:W-:Y:S01]  /*4a80*/  PRMT R15, R6, 0x7770, RZ ;  /* 0x00007770060f7816 */ /* 0x002fe200000000ff */
[----:B------:R0:W-:Y:S01]  /*4a90*/  @P3 STG.E.U8 desc[UR14][R2.64], R17 ;  /* 0x0000001102003986 */ /* 0x0001e2000c10110e */
[C---:B------:R-:W-:Y:S01]  /*4aa0*/  LEA.HI.X.SX32 R13, R14.reuse, R73, 0x1, P6 ;  /* 0x000000490e0d7211 */ /* 0x040fe200030f0eff */
[----:B------:R-:W-:Y:S01]  /*4ab0*/  VIADD R14, R14, UR4 ;  /* 0x000000040e0e7c36 */ /* 0x000fe20008000000 */
[----:B------:R-:W-:Y:S01]  /*4ac0*/  ISETP.LT.AND P3, PT, R0, UR7, !P0 ;  /* 0x0000000700007c0c */ /* 0x000fe2000c761270 */
[----:B------:R-:W-:Y:S01]  /*4ad0*/  VIADD R0, R72, 0x9 ;  /* 0x0000000948007836 */ /* 0x000fe20000000000 */
[----:B--2---:R-:W-:Y:S01]  /*4ae0*/  PRMT R19, R6, 0x7771, RZ ;  /* 0x0000777106137816 */ /* 0x004fe200000000ff */
[C---:B------:R-:W-:Y:S01]  /*4af0*/  VIADD R10, R14.reuse, UR4 ;  /* 0x000000040e0a7c36 */ /* 0x040fe20008000000 */
[----:B------:R-:W-:Y:S01]  /*4b00*/  IADD3 R8, P6, R14, R25, RZ ;  /* 0x000000190e087210 */ /* 0x000fe20007fde0ff */
[----:B------:R1:W-:Y:S01]  /*4b10*/  @P2 STG.E.U8 desc[UR14][R12.64], R15 ;  /* 0x0000000f0c002986 */ /* 0x0003e2000c10110e */
[----:B------:R-:W-:Y:S01]  /*4b20*/  ISETP.LT.AND P2, PT, R0, UR7, !P0 ;  /* 0x0000000700007c0c */ /* 0x000fe2000c741270 */
[----:B------:R-:W-:Y:S01]  /*4b30*/  VIADD R11, R10, UR4 ;  /* 0x000000040a0b7c36 */ /* 0x000fe20008000000 */
[----:B------:R-:W-:Y:S01]  /*4b40*/  LEA.HI.X.SX32 R9, R14, R73, 0x1, P6 ;  /* 0x000000490e097211 */ /* 0x000fe200030f0eff */
[----:B------:R-:W-:Y:S01]  /*4b50*/  VIADD R0, R72, 0xa ;  /* 0x0000000a48007836 */ /* 0x000fe20000000000 */
[C---:B0-----:R-:W-:Y:S01]  /*4b60*/  IADD3 R2, P6, R10.reuse, R25, RZ ;  /* 0x000000190a027210 */ /* 0x041fe20007fde0ff */
[----:B------:R-:W-:Y:S01]  /*4b70*/  VIADD R14, R11, UR4 ;  /* 0x000000040b0e7c36 */ /* 0x000fe20008000000 */
[----:B------:R-:W-:Y:S01]  /*4b80*/  PRMT R17, R7, 0x7770, RZ ;  /* 0x0000777007117816 */ /* 0x000fe200000000ff */
[----:B------:R0:W-:Y:S01]  /*4b90*/  @P1 STG.E.U8 desc[UR14][R8.64], R19 ;  /* 0x0000001308001986 */ /* 0x0001e2000c10110e */
[----:B------:R-:W-:-:S02]  /*4ba0*/  LEA.HI.X.SX32 R3, R10, R73, 0x1, P6 ;  /* 0x000000490a037211 */ /* 0x000fc400030f0eff */
[C---:B------:R-:W-:Y:S02]  /*4bb0*/  IADD3 R10, P6, R11.reuse, R25, RZ ;  /* 0x000000190b0a7210 */ /* 0x040fe40007fde0ff */
[----:B------:R-:W-:Y:S01]  /*4bc0*/  ISETP.LT.AND P1, PT, R0, UR7, !P0 ;  /* 0x0000000700007c0c */ /* 0x000fe2000c721270 */
[----:B------:R2:W-:Y:S01]  /*4bd0*/  @P5 STG.E.U8 desc[UR14][R2.64], R17 ;  /* 0x0000001102005986 */ /* 0x0005e2000c10110e */
[----:B------:R-:W-:Y:S01]  /*4be0*/  LEA.HI.X.SX32 R11, R11, R73, 0x1, P6 ;  /* 0x000000490b0b7211 */ /* 0x000fe200030f0eff */
[----:B------:R-:W-:Y:S01]  /*4bf0*/  VIADD R0, R72, 0xb ;  /* 0x0000000b48007836 */ /* 0x000fe20000000000 */
[C---:B-1----:R-:W-:Y:S02]  /*4c00*/  IADD3 R12, P6, R14.reuse, R25, RZ ;  /* 0x000000190e0c7210 */ /* 0x042fe40007fde0ff */
[----:B------:R-:W-:Y:S02]  /*4c10*/  PRMT R15, R7, 0x7771, RZ ;  /* 0x00007771070f7816 */ /* 0x000fe400000000ff */
[C---:B------:R-:W-:Y:S01]  /*4c20*/  LEA.HI.X.SX32 R13, R14.reuse, R73, 0x1, P6 ;  /* 0x000000490e0d7211 */ /* 0x040fe200030f0eff */
[----:B------:R-:W-:Y:S01]  /*4c30*/  VIADD R14, R14, UR4 ;  /* 0x000000040e0e7c36 */ /* 0x000fe20008000000 */
[----:B------:R-:W-:Y:S01]  /*4c40*/  ISETP.LT.AND P5, PT, R0, UR7, !P0 ;  /* 0x0000000700007c0c */ /* 0x000fe2000c7a1270 */
[----:B------:R-:W-:Y:S01]  /*4c50*/  VIADD R0, R72, 0xc ;  /* 0x0000000c48007836 */ /* 0x000fe20000000000 */
[----:B0-----:R-:W-:Y:S01]  /*4c60*/  PRMT R9, R4, 0x7772, RZ ;  /* 0x0000777204097816 */ /* 0x001fe200000000ff */
[C---:B------:R-:W-:Y:S01]  /*4c70*/  VIADD R8, R14.reuse, UR4 ;  /* 0x000000040e087c36 */ /* 0x040fe20008000000 */
[----:B--2---:R-:W-:Y:S01]  /*4c80*/  IADD3 R2, P6, R14, R25, RZ ;  /* 0x000000190e027210 */ /* 0x004fe20007fde0ff */
[----:B------:R0:W-:Y:S01]  /*4c90*/  @P4 STG.E.U8 desc[UR14][R10.64], R15 ;  /* 0x0000000f0a004986 */ /* 0x0001e2000c10110e */
[----:B------:R-:W-:Y:S01]  /*4ca0*/  PRMT R17, R4, 0x7773, RZ ;  /* 0x0000777304117816 */ /* 0x000fe200000000ff */
[----:B------:R-:W-:Y:S01]  /*4cb0*/  VIADD R4, R8, UR4 ;  /* 0x0000000408047c36 */ /* 0x000fe20008000000 */
[----:B------:R-:W-:Y:S01]  /*4cc0*/  LEA.HI.X.SX32 R3, R14, R73, 0x1, P6 ;  /* 0x000000490e037211 */ /* 0x000fe200030f0eff */
[----:B------:R1:W-:Y:S01]  /*4cd0*/  @P3 STG.E.U8 desc[UR14][R12.64], R9 ;  /* 0x000000090c003986 */ /* 0x0003e2000c10110e */
[----:B------:R-:W-:Y:S01]  /*4ce0*/  IADD3 R14, P6, R8, R25, RZ ;  /* 0x00000019080e7210 */ /* 0x000fe20007fde0ff */
[----:B------:R-:W-:Y:S01]  /*4cf0*/  VIADD R16, R4, UR4 ;  /* 0x0000000404107c36 */ /* 0x000fe20008000000 */
[----:B------:R-:W-:Y:S01]  /*4d00*/  ISETP.LT.AND P4, PT, R0, UR7, !P0 ;  /* 0x0000000700007c0c */ /* 0x000fe2000c781270 */
[----:B------:R-:W-:Y:S01]  /*4d10*/  VIADD R0, R72, 0xd ;  /* 0x0000000d48007836 */ /* 0x000fe20000000000 */
[----:B------:R2:W-:Y:S01]  /*4d20*/  @P2 STG.E.U8 desc[UR14][R2.64], R17 ;  /* 0x0000001102002986 */ /* 0x0005e2000c10110e */
[----:B------:R-:W-:-:S02]  /*4d30*/  PRMT R19, R5, 0x7772, RZ ;  /* 0x0000777205137816 */ /* 0x000fc400000000ff */
[----:B0-----:R-:W-:Y:S02]  /*4d40*/  LEA.HI.X.SX32 R15, R8, R73, 0x1, P6 ;  /* 0x00000049080f7211 */ /* 0x001fe400030f0eff */
[----:B------:R-:W0:Y:S01]  /*4d50*/  LDS.128 R8, [R70] ;  /* 0x0000000046087984 */ /* 0x000e220000000c00 */
[----:B------:R-:W-:Y:S01]  /*4d60*/  ISETP.LT.AND P3, PT, R0, UR7, !P0 ;  /* 0x0000000700007c0c */ /* 0x000fe2000c761270 */
[----:B------:R-:W-:Y:S01]  /*4d70*/  VIADD R0, R72, 0xe ;  /* 0x0000000e48007836 */ /* 0x000fe20000000000 */
[C---:B-1----:R-:W-:Y:S01]  /*4d80*/  IADD3 R12, P6, R4.reuse, R25, RZ ;  /* 0x00000019040c7210 */ /* 0x042fe20007fde0ff */
[----:B------:R1:W-:Y:S03]  /*4d90*/  @P1 STG.E.U8 desc[UR14][R14.64], R19 ;  /* 0x000000130e001986 */ /* 0x0003e6000c10110e */
[----:B------:R-:W-:Y:S01]  /*4da0*/  LEA.HI.X.SX32 R13, R4, R73, 0x1, P6 ;  /* 0x00000049040d7211 */ /* 0x000fe200030f0eff */
[C---:B--2---:R-:W-:Y:S01]  /*4db0*/  VIADD R17, R16.reuse, UR4 ;  /* 0x0000000410117c36 */ /* 0x044fe20008000000 */
[----:B------:R-:W-:-:S02]  /*4dc0*/  IADD3 R4, P6, R16, R25, RZ ;  /* 0x0000001910047210 */ /* 0x000fc40007fde0ff */
[----:B------:R-:W-:Y:S01]  /*4dd0*/  ISETP.LT.AND P2, PT, R0, UR7, !P0 ;  /* 0x0000000700007c0c */ /* 0x000fe2000c741270 */
[----:B------:R-:W-:Y:S01]  /*4de0*/  VIADD R0, R72, 0xf ;  /* 0x0000000f48007836 */ /* 0x000fe20000000000 */
[----:B------:R-:W-:Y:S01]  /*4df0*/  LEA.HI.X.SX32 R5, R16, R73, 0x1, P6 ;  /* 0x0000004910057211 */ /* 0x000fe200030f0eff */
[----:B------:R2:W-:Y:S01]  /*4e00*/  @P5 STG.E.U8 desc[UR14][R12.64], R23 ;  /* 0x000000170c005986 */ /* 0x0005e2000c10110e */
[C---:B------:R-:W-:Y:S02]  /*4e10*/  IADD3 R2, P6, R17.reuse, R25, RZ ;  /* 0x0000001911027210 */ /* 0x040fe40007fde0ff */
[----:B------:R-:W-:Y:S01]  /*4e20*/  ISETP.LT.AND P1, PT, R0, UR7, !P0 ;  /* 0x0000000700007c0c */ /* 0x000fe2000c721270 */
[----:B------:R-:W-:Y:S01]  /*4e30*/  VIADD R0, R72, 0x10 ;  /* 0x0000001048007836 */ /* 0x000fe20000000000 */
[C---:B------:R-:W-:Y:S01]  /*4e40*/  LEA.HI.X.SX32 R3, R17.reuse, R73, 0x1, P6 ;  /* 0x0000004911037211 */ /* 0x040fe200030f0eff */
[----:B------:R-:W-:Y:S01]  /*4e50*/  VIADD R17, R17, UR4 ;  /* 0x0000000411117c36 */ /* 0x000fe20008000000 */
[----:B-1----:R-:W-:Y:S01]  /*4e60*/  PRMT R19, R6, 0x7773, RZ ;  /* 0x0000777306137816 */ /* 0x002fe200000000ff */
[----:B------:R1:W-:Y:S01]  /*4e70*/  @P4 STG.E.U8 desc[UR14][R4.64], R21 ;  /* 0x0000001504004986 */ /* 0x0003e2000c10110e */
[----:B------:R-:W-:Y:S01]  /*4e80*/  ISETP.LT.AND P5, PT, R0, UR7, !P0 ;  /* 0x0000000700007c0c */ /* 0x000fe2000c7a1270 */
[----:B------:R-:W-:Y:S01]  /*4e90*/  VIADD R6, R17, UR4 ;  /* 0x0000000411067c36 */ /* 0x000fe20008000000 */
[----:B------:R-:W-:Y:S01]  /*4ea0*/  PRMT R15, R7, 0x7773, RZ ;  /* 0x00007773070f7816 */ /* 0x000fe200000000ff */
[----:B------:R-:W-:Y:S01]  /*4eb0*/  VIADD R0, R72, 0x11 ;  /* 0x0000001148007836 */ /* 0x000fe20000000000 */
[C---:B--2---:R-:W-:Y:S01]  /*4ec0*/  IADD3 R12, P6, R17.reuse, R25, RZ ;  /* 0x00000019110c7210 */ /* 0x044fe20007fde0ff */
[----:B------:R2:W-:Y:S03]  /*4ed0*/  @P3 STG.E.U8 desc[UR14][R2.64], R19 ;  /* 0x0000001302003986 */ /* 0x0005e6000c10110e */
[----:B------:R-:W-:-:S02]  /*4ee0*/  LEA.HI.X.SX32 R13, R17, R73, 0x1, P6 ;  /* 0x00000049110d7211 */ /* 0x000fc400030f0eff */
[----:B------:R-:W-:Y:S01]  /*4ef0*/  PRMT R17, R7, 0x7772, RZ ;  /* 0x0000777207117816 */ /* 0x000fe200000000ff */
[C---:B------:R-:W-:Y:S01]  /*4f00*/  VIADD R7, R6.reuse, UR4 ;  /* 0x0000000406077c36 */ /* 0x040fe20008000000 */
[----:B-1----:R-:W-:Y:S02]  /*4f10*/  IADD3 R4, P6, R6, R25, RZ ;  /* 0x0000001906047210 */ /* 0x002fe40007fde0ff */
[----:B------:R-:W-:Y:S01]  /*4f20*/  ISETP.LT.AND P4, PT, R0, UR7, !P0 ;  /* 0x0000000700007c0c */ /* 0x000fe2000c781270 */
[----:B------:R-:W-:Y:S01]  /*4f30*/  VIADD R0, R72, 0x12 ;  /* 0x0000001248007836 */ /* 0x000fe20000000000 */
[----:B------:R-:W-:Y:S01]  /*4f40*/  LEA.HI.X.SX32 R5, R6, R73, 0x1, P6 ;  /* 0x0000004906057211 */ /* 0x000fe200030f0eff */
[C---:B------:R-:W-:Y:S01]  /*4f50*/  VIADD R14, R7.reuse, UR4 ;  /* 0x00000004070e7c36 */ /* 0x040fe20008000000 */
[C---:B--2---:R-:W-:Y:S01]  /*4f60*/  IADD3 R2, P6, R7.reuse, R25, RZ ;  /* 0x0000001907027210 */ /* 0x044fe20007fde0ff */
[----:B------:R1:W-:Y:S01]  /*4f70*/  @P2 STG.E.U8 desc[UR14][R12.64], R17 ;  /* 0x000000110c002986 */ /* 0x0003e2000c10110e */
[----:B------:R-:W-:Y:S01]  /*4f80*/  ISETP.LT.AND P3, PT, R0, UR7, !P0 ;  /* 0x0000000700007c0c */ /* 0x000fe2000c761270 */
[----:B------:R-:W-:Y:S01]  /*4f90*/  VIADD R0, R72, 0x13 ;  /* 0x0000001348007836 */ /* 0x000fe20000000000 */
[----:B------:R-:W-:Y:S01]  /*4fa0*/  LEA.HI.X.SX32 R3, R7, R73, 0x1, P6 ;  /* 0x0000004907037211 */ /* 0x000fe200030f0eff */
[----:B------:R2:W-:Y:S01]  /*4fb0*/  @P1 STG.E.U8 desc[UR14][R4.64], R15 ;  /* 0x0000000f04001986 */ /* 0x0005e2000c10110e */
[----:B------:R-:W-:-:S02]  /*4fc0*/  IADD3 R6, P6, R14, R25, RZ ;  /* 0x000000190e067210 */ /* 0x000fc40007fde0ff */
[----:B------:R-:W-:Y:S01]  /*4fd0*/  ISETP.LT.AND P2, PT, R0, UR7, !P0 ;  /* 0x0000000700007c0c */ /* 0x000fe2000c741270 */
[----:B------:R-:W-:Y:S01]  /*4fe0*/  VIADD R0, R72, 0x14 ;  /* 0x0000001448007836 */ /* 0x000fe20000000000 */
[C---:B------:R-:W-:Y:S01]  /*4ff0*/  LEA.HI.X.SX32 R7, R14.reuse, R73, 0x1, P6 ;  /* 0x000000490e077211 */ /* 0x040fe200030f0eff */
[----:B------:R-:W-:Y:S01]  /*5000*/  VIADD R14, R14, UR4 ;  /* 0x000000040e0e7c36 */ /* 0x000fe20008000000 */
[----:B0-----:R-:W-:Y:S02]  /*5010*/  PRMT R19, R8, 0x7770, RZ ;  /* 0x0000777008137816 */ /* 0x001fe400000000ff */
[----:B------:R-:W-:Y:S01]  /*5020*/  ISETP.LT.AND P1, PT, R0, UR7, !P0 ;  /* 0x0000000700007c0c */ /* 0x000fe2000c721270 */
[----:B-1----:R-:W-:Y:S01]  /*5030*/  VIADD R12, R14, UR4 ;  /* 0x000000040e0c7c36 */ /* 0x002fe20008000000 */
[----:B------:R-:W-:Y:S01]  /*5040*/  PRMT R21, R8, 0x7771, RZ ;  /* 0x0000777108157816 */ /* 0x000fe200000000ff */
[----:B------:R-:W-:Y:S01]  /*5050*/  VIADD R0, R72, 0x15 ;  /* 0x0000001548007836 */ /* 0x000fe20000000000 */
[----:B--2---:R-:W-:Y:S01]  /*5060*/  IADD3 R4, P6, R14, R25, RZ ;  /* 0x000000190e047210 */ /* 0x004fe20007fde0ff */
[----:B------:R0:W-:Y:S01]  /*5070*/  @P5 STG.E.U8 desc[UR14][R2.64], R19 ;  /* 0x0000001302005986 */ /* 0x0001e2000c10110e */
[----:B------:R-:W-:Y:S01]  /*5080*/  VIADD R13, R12, UR4 ;  /* 0x000000040c0d7c36 */ /* 0x000fe20008000000 */
[----:B------:R-:W-:-:S02]  /*5090*/  PRMT R17, R9, 0x7770, RZ ;  /* 0x0000777009117816 */ /* 0x000fc400000000ff */
[----:B------:R-:W-:Y:S01]  /*50a0*/  LEA.HI.X.SX32 R5, R14, R73, 0x1, P6 ;  /* 0x000000490e057211 */ /* 0x000fe200030f0eff */
[----:B------:R1:W-:Y:S01]  /*50b0*/  @P4 STG.E.U8 desc[UR14][R6.64], R21 ;  /* 0x0000001506004986 */ /* 0x0003e2000c10110e */
[----:B------:R-:W-:Y:S01]  /*50c0*/  ISETP.LT.AND P5, PT, R0, UR7, !P0 ;  /* 0x0000000700007c0c */ /* 0x000fe2000c7a1270 */
[----:B------:R-:W-:Y:S01]  /*50d0*/  VIADD R0, R72, 0x16 ;  /* 0x0000001648007836 */ /* 0x000fe20000000000 */
[----:B------:R-:W-:Y:S01]  /*50e0*/  PRMT R15, R10, 0x7770, RZ ;  /* 0x000077700a0f7816 */ /* 0x000fe200000000ff */
[----:B------:R-:W-:Y:S01]  /*50f0*/  VIADD R14, R13, UR4 ;  /* 0x000000040d0e7c36 */ /* 0x000fe20008000000 */
[----:B------:R2:W-:Y:S01]  /*5100*/  @P3 STG.E.U8 desc[UR14][R4.64], R17 ;  /* 0x0000001104003986 */ /* 0x0005e2000c10110e */
[----:B------:R-:W-:Y:S02]  /*5110*/  PRMT R23, R9, 0x7773, RZ ;  /* 0x0000777309177816 */ /* 0x000fe400000000ff */
[----:B0-----:R-:W-:Y:S02]  /*5120*/  IADD3 R2, P6, R12, R25, RZ ;  /* 0x000000190c027210 */ /* 0x001fe40007fde0ff */
[----:B------:R-:W-:Y:S01]  /*5130*/  ISETP.LT.AND P4, PT, R0, UR7, !P0 ;  /* 0x0000000700007c0c */ /* 0x000fe2000c781270 */
[----:B------:R-:W-:Y:S01]  /*5140*/  VIADD R0, R72, 0x17 ;  /* 0x0000001748007836 */ /* 0x000fe20000000000 */
[----:B------:R-:W-:-:S02]  /*5150*/  LEA.HI.X.SX32 R3, R12, R73, 0x1, P6 ;  /* 0x000000490c037211 */ /* 0x000fc400030f0eff */
[----:B-1----:R-:W-:Y:S02]  /*5160*/  IADD3 R6, P6, R13, R25, RZ ;  /* 0x000000190d067210 */ /* 0x002fe40007fde0ff */
[----:B------:R-:W-:Y:S02]  /*5170*/  PRMT R19, R9, 0x7771, RZ ;  /* 0x0000777109137816 */ /* 0x000fe400000000ff */
[----:B------:R-:W-:Y:S02]  /*5180*/  LEA.HI.X.SX32 R7, R13, R73, 0x1, P6 ;  /* 0x000000490d077211 */ /* 0x000fe400030f0eff */
[----:B------:R-:W-:Y:S01]  /*5190*/  IADD3 R12, P6, R14, R25, RZ ;  /* 0x000000190e0c7210 */ /* 0x000fe20007fde0ff */
[----:B------:R0:W-:Y:S01]  /*51a0*/  @P2 STG.E.U8 desc[UR14][R2.64], R19 ;  /* 0x0000001302002986 */ /* 0x0001e2000c10110e */
[----:B------:R-:W-:Y:S01]  /*51b0*/  ISETP.LT.AND P3, PT, R0, UR7, !P0 ;  /* 0x0000000700007c0c */ /* 0x000fe2000c761270 */
[----:B------:R-:W-:Y:S01]  /*51c0*/  VIADD R0, R72, 0x18 ;  /* 0x0000001848007836 */ /* 0x000fe20000000000 */
[C---:B------:R-:W-:Y:S01]  /*51d0*/  LEA.HI.X.SX32 R13, R14.reuse, R73, 0x1, P6 ;  /* 0x000000490e0d7211 */ /* 0x040fe200030f0eff */
[----:B------:R-:W-:Y:S01]  /*51e0*/  VIADD R14, R14, UR4 ;  /* 0x000000040e0e7c36 */ /* 0x000fe20008000000 */
[----:B--2---:R-:W-:Y:S01]  /*51f0*/  PRMT R17, R10, 0x7771, RZ ;  /* 0x000077710a117816 */ /* 0x004fe200000000ff */
[----:B------:R1:W-:Y:S01]  /*5200*/  @P1 STG.E.U8 desc[UR14][R6.64], R15 ;  /* 0x0000000f06001986 */ /* 0x0003e2000c10110e */
[----:B------:R-:W-:Y:S01]  /*5210*/  ISETP.LT.AND P2, PT, R0, UR7, !P0 ;  /* 0x0000000700007c0c */ /* 0x000fe2000c741270 */
[----:B------:R-:W-:Y:S01]  /*5220*/  VIADD R5, R14, UR4 ;  /* 0x000000040e057c36 */ /* 0x000fe20008000000 */
[----:B------:R-:W-:Y:S01]  /*5230*/  PRMT R21, R10, 0x7772, RZ ;  /* 0x000077720a157816 */ /* 0x000fe200000000ff */
[----:B------:R-:W-:Y:S01]  /*5240*/  VIADD R0, R72, 0x19 ;  /* 0x0000001948007836 */ /* 0x000fe20000000000 */
[----:B------:R2:W-:Y:S01]  /*5250*/  @P5 STG.E.U8 desc[UR14][R12.64], R17 ;  /* 0x000000110c005986 */ /* 0x0005e2000c10110e */
[----:B0-----:R-:W-:-:S02]  /*5260*/  IADD3 R2, P6, R14, R25, RZ ;  /* 0x000000190e027210 */ /* 0x001fc40007fde0ff */
[----:B------:R-:W-:Y:S02]  /*5270*/  PRMT R19, R11, 0x7770, RZ ;  /* 0x000077700b137816 */ /* 0x000fe400000000ff */
[----:B------:R-:W-:Y:S01]  /*5280*/  LEA.HI.X.SX32 R3, R14, R73, 0x1, P6 ;  /* 0x000000490e037211 */ /* 0x000fe200030f0eff */
[C---:B-1----:R-:W-:Y:S01]  /*5290*/  VIADD R7, R5.reuse, UR4 ;  /* 0x0000000405077c36 */ /* 0x042fe20008000000 */
[----:B------:R-:W-:Y:S02]  /*52a0*/  IADD3 R4, P6, R5, R25, RZ ;  /* 0x0000001905047210 */ /* 0x000fe40007fde0ff */
[----:B------:R-:W-:Y:S01]  /*52b0*/  ISETP.LT.AND P1, PT, R0, UR7, !P0 ;  /* 0x0000000700007c0c */ /* 0x000fe2000c721270 */
[----:B------:R-:W-:Y:S01]  /*52c0*/  VIADD R0, R72, 0x1a ;  /* 0x0000001a48007836 */ /* 0x000fe20000000000 */
[----:B------:R-:W-:Y:S01]  /*52d0*/  PRMT R15, R11, 0x7771, RZ ;  /* 0x000077710b0f7816 */ /* 0x000fe200000000ff */
[----:B--2---:R-:W-:Y:S01]  /*52e0*/  VIADD R13, R7, UR4 ;  /* 0x00000004070d7c36 */ /* 0x004fe20008000000 */
[----:B------:R-:W-:Y:S01]  /*52f0*/  LEA.HI.X.SX32 R5, R5, R73, 0x1, P6 ;  /* 0x0000004905057211 */ /* 0x000fe200030f0eff */
[----:B------:R0:W-:Y:S01]  /*5300*/  @P4 STG.E.U8 desc[UR14][R2.64], R19 ;  /* 0x0000001302004986 */ /* 0x0001e2000c10110e */
[----:B------:R-:W-:Y:S01]  /*5310*/  IADD3 R6, P6, R7, R25, RZ ;  /* 0x0000001907067210 */ /* 0x000fe20007fde0ff */
[----:B------:R-:W-:Y:S01]  /*5320*/  VIADD R14, R13, UR4 ;  /* 0x000000040d0e7c36 */ /* 0x000fe20008000000 */
[----:B------:R-:W-:Y:S01]  /*5330*/  ISETP.LT.AND P5, PT, R0, UR7, !P0 ;  /* 0x0000000700007c0c */ /* 0x000fe2000c7a1270 */
[----:B------:R-:W-:Y:S01]  /*5340*/  VIADD R0, R72, 0x1b ;  /* 0x0000001b48007836 */ /* 0x000fe20000000000 */
[----:B------:R1:W-:Y:S01]  /*5350*/  @P3 STG.E.U8 desc[UR14][R4.64], R15 ;  /* 0x0000000f04003986 */ /* 0x0003e2000c10110e */
[----:B------:R-:W-:-:S02]  /*5360*/  LEA.HI.X.SX32 R7, R7, R73, 0x1, P6 ;  /* 0x0000004907077211 */ /* 0x000fc400030f0eff */
[C---:B------:R-:W-:Y:S02]  /*5370*/  IADD3 R12, P6, R13.reuse, R25, RZ ;  /* 0x000000190d0c7210 */ /* 0x040fe40007fde0ff */
[C---:B------:R-:W-:Y:S02]  /*5380*/  PRMT R17, R8.reuse, 0x7772, RZ ;  /* 0x0000777208117816 */ /* 0x040fe400000000ff */
[----:B0-----:R-:W-:Y:S02]  /*5390*/  PRMT R19, R8, 0x7773, RZ ;  /* 0x0000777308137816 */ /* 0x001fe400000000ff */
[----:B------:R-:W-:Y:S01]  /*53a0*/  ISETP.LT.AND P4, PT, R0, UR7, !P0 ;  /* 0x0000000700007c0c */ /* 0x000fe2000c781270 */
[----:B------:R-:W-:Y:S01]  /*53b0*/  VIADD R0, R72, 0x1c ;  /* 0x0000001c48007836 */ /* 0x000fe20000000000 */
[----:B------:R-:W-:Y:S01]  /*53c0*/  LEA.HI.X.SX32 R13, R13, R73, 0x1, P6 ;  /* 0x000000490d0d7211 */ /* 0x000fe200030f0eff */
[C---:B-1----:R-:W-:Y:S01]  /*53d0*/  VIADD R5, R14.reuse, UR4 ;  /* 0x000000040e057c36 */ /* 0x042fe20008000000 */
[----:B------:R0:W-:Y:S01]  /*53e0*/  @P2 STG.E.U8 desc[UR14][R6.64], R17 ;  /* 0x0000001106002986 */ /* 0x0001e2000c10110e */
[----:B------:R-:W-:-:S02]  /*53f0*/  IADD3 R2, P6, R14, R25, RZ ;  /* 0x000000190e027210 */ /* 0x000fc40007fde0ff */
[C---:B------:R-:W-:Y:S01]  /*5400*/  VIADD R8, R5.reuse, UR4 ;  /* 0x0000000405087c36 */ /* 0x040fe20008000000 */
[----:B------:R-:W-:Y:S01]  /*5410*/  ISETP.LT.AND P3, PT, R0, UR7, !P0 ;  /* 0x0000000700007c0c */ /* 0x000fe2000c761270 */
[----:B------:R-:W-:Y:S01]  /*5420*/  VIADD R0, R72, 0x1d ;  /* 0x0000001d48007836 */ /* 0x000fe20000000000 */
[----:B------:R1:W-:Y:S01]  /*5430*/  @P1 STG.E.U8 desc[UR14][R12.64], R19 ;  /* 0x000000130c001986 */ /* 0x0003e2000c10110e */
[----:B------:R-:W-:Y:S01]  /*5440*/  VIADD R15, R8, UR4 ;  /* 0x00000004080f7c36 */ /* 0x000fe20008000000 */
[----:B------:R-:W-:Y:S02]  /*5450*/  IADD3 R4, P1, R5, R25, RZ ;  /* 0x0000001905047210 */ /* 0x000fe40007f3e0ff */
[----:B------:R-:W-:Y:S01]  /*5460*/  LEA.HI.X.SX32 R3, R14, R73, 0x1, P6 ;  /* 0x000000490e037211 */ /* 0x000fe200030f0eff */
[----:B0-----:R-:W-:Y:S01]  /*5470*/  VIADD R17, R15, UR4 ;  /* 0x000000040f117c36 */ /* 0x001fe20008000000 */
[----:B------:R-:W-:Y:S02]  /*5480*/  IADD3 R6, P6, R8, R25, RZ ;  /* 0x0000001908067210 */ /* 0x000fe40007fde0ff */
[----:B------:R-:W-:Y:S01]  /*5490*/  ISETP.LT.AND P2, PT, R0, UR7, !P0 ;  /* 0x0000000700007c0c */ /* 0x000fe2000c741270 */
[C---:B------:R-:W-:Y:S01]  /*54a0*/  VIADD R0, R72.reuse, 0x1e ;  /* 0x0000001e48007836 */ /* 0x040fe20000000000 */
[----:B------:R-:W-:Y:S01]  /*54b0*/  LEA.HI.X.SX32 R5, R5, R73, 0x1, P1 ;  /* 0x0000004905057211 */ /* 0x000fe200008f0eff */
[----:B------:R-:W-:Y:S01]  /*54c0*/  VIADD R72, R72, 0x1f ;  /* 0x0000001f48487836 */ /* 0x000fe20000000000 */
[----:B-1----:R-:W-:-:S02]  /*54d0*/  IADD3 R12, P1, R17, R25, RZ ;  /* 0x00000019110c7210 */ /* 0x002fc40007f3e0ff */
[----:B------:R-:W-:Y:S01]  /*54e0*/  LEA.HI.X.SX32 R7, R8, R73, 0x1, P6 ;  /* 0x0000004908077211 */ /* 0x000fe200030f0eff */
[----:B------:R-:W-:Y:S01]  /*54f0*/  VIADD R8, R17, UR4 ;  /* 0x0000000411087c36 */ /* 0x000fe20008000000 */
[----:B------:R-:W-:Y:S02]  /*5500*/  IADD3 R14, P6, R15, R25, RZ ;  /* 0x000000190f0e7210 */ /* 0x000fe40007fde0ff */
[-C--:B------:R-:W-:Y:S02]  /*5510*/  LEA.HI.X.SX32 R13, R17, R73.reuse, 0x1, P1 ;  /* 0x00000049110d7211 */ /* 0x080fe400008f0eff */
[----:B------:R-:W-:Y:S02]  /*5520*/  ISETP.LT.AND P1, PT, R0, UR7, !P0 ;  /* 0x0000000700007c0c */ /* 0x000fe4000c721270 */
[----:B------:R-:W-:Y:S02]  /*5530*/  ISETP.LT.AND P0, PT, R72, UR7, !P0 ;  /* 0x0000000748007c0c */ /* 0x000fe4000c701270 */
[----:B------:R-:W-:-:S02]  /*5540*/  LEA.HI.X.SX32 R15, R15, R73, 0x1, P6 ;  /* 0x000000490f0f7211 */ /* 0x000fc400030f0eff */
[----:B------:R-:W-:Y:S02]  /*5550*/  IADD3 R16, P6, R8, R25, RZ ;  /* 0x0000001908107210 */ /* 0x000fe40007fde0ff */
[----:B------:R-:W-:Y:S02]  /*5560*/  PRMT R25, R9, 0x7772, RZ ;  /* 0x0000777209197816 */ /* 0x000fe400000000ff */
[----:B------:R-:W-:Y:S02]  /*5570*/  PRMT R19, R10, 0x7773, RZ ;  /* 0x000077730a137816 */ /* 0x000fe400000000ff */
[C---:B------:R-:W-:Y:S01]  /*5580*/  PRMT R9, R11.reuse, 0x7773, RZ ;  /* 0x000077730b097816 */ /* 0x040fe200000000ff */
[----:B------:R0:W-:Y:S01]  /*5590*/  @P5 STG.E.U8 desc[UR14][R2.64], R25 ;  /* 0x0000001902005986 */ /* 0x0001e2000c10110e */
[----:B------:R-:W-:Y:S02]  /*55a0*/  PRMT R11, R11, 0x7772, RZ ;  /* 0x000077720b0b7816 */ /* 0x000fe400000000ff */
[----:B------:R-:W-:Y:S01]  /*55b0*/  LEA.HI.X.SX32 R17, R8, R73, 0x1, P6 ;  /* 0x0000004908117211 */ /* 0x000fe200030f0eff */
[----:B------:R0:W-:Y:S04]  /*55c0*/  @P4 STG.E.U8 desc[UR14][R4.64], R23 ;  /* 0x0000001704004986 */ /* 0x0001e8000c10110e */
[----:B------:R0:W-:Y:S04]  /*55d0*/  @P3 STG.E.U8 desc[UR14][R6.64], R21 ;  /* 0x0000001506003986 */ /* 0x0001e8000c10110e */
[----:B------:R0:W-:Y:S04]  /*55e0*/  @P2 STG.E.U8 desc[UR14][R14.64], R19 ;  /* 0x000000130e002986 */ /* 0x0001e8000c10110e */
[----:B------:R0:W-:Y:S01]  /*55f0*/  @P1 STG.E.U8 desc[UR14][R12.64], R11 ;  /* 0x0000000b0c001986 */ /* 0x0001e2000c10110e */
[----:B------:R-:W-:Y:S05]  /*5600*/  @!P0 EXIT ;  /* 0x000000000000894d */ /* 0x000fea0003800000 */
[----:B------:R-:W-:Y:S01]  /*5610*/  STG.E.U8 desc[UR14][R16.64], R9 ;  /* 0x0000000910007986 */ /* 0x000fe2000c10110e */
[----:B------:R-:W-:Y:S05]  /*5620*/  EXIT ;  /* 0x000000000000794d */ /* 0x000fea0003800000 */
.L_x_3:
[----:B------:R-:W-:-:S00]  /*5630*/  BRA `(.L_x_3) ;  /* 0xfffffffc00fc7947 */ /* 0x000fc0000383ffff */
[----:B------:R-:W-:-:S00]  /*5640*/  NOP ;  /* 0x0000000000007918 */ /* 0x000fc00000000000 */
        /* <DEDUP_REMOVED lines=11> */
.L_x_4:


//--------------------- .nv.shared.matmul_kernel  --------------------------
	.section	.nv.shared.matmul_kernel,"aw",@nobits
	.sectionflags	@""
	.align	16
	.zero		1024


//--------------------- .nv.shared.reserved.0     --------------------------
	.section	.nv.shared.reserved.0,"aw",@nobits
	.weak		__nv_reservedSMEM_offset_0_alias
	.size		__nv_reservedSMEM_offset_0_alias, 0, 0
	.other		__nv_reservedSMEM_offset_0_alias,@"STO_CUDA_RESERVED_SHARED STV_DEFAULT"
__nv_reservedSMEM_offset_0_alias:
	.zero		0


//--------------------- .nv.constant0.matmul_kernel --------------------------
	.section	.nv.constant0.matmul_kernel,"a",@progbits
	.sectionflags	@""
	.align	4
.nv.constant0.matmul_kernel:
	.zero		608


//--------------------- SYMBOLS --------------------------

	.type		.nv.reservedSmem.offset0,@object
	.size		.nv.reservedSmem.offset0,0x4
